//
// Generated by NVIDIA NVVM Compiler
//
// Compiler Build ID: CL-36424714
// Cuda compilation tools, release 13.0, V13.0.88
// Based on NVVM 20.0.0
//

.version 9.0
.target sm_100
.address_size 64

	// .globl	_Z10upTrianglePK6float2PS_S2_
.const .align 8 .b8 disc[8];
.extern .shared .align 16 .b8 share[];

.visible .entry _Z10upTrianglePK6float2PS_S2_(
	.param .u64 .ptr .align 1 _Z10upTrianglePK6float2PS_S2__param_0,
	.param .u64 .ptr .align 1 _Z10upTrianglePK6float2PS_S2__param_1,
	.param .u64 .ptr .align 1 _Z10upTrianglePK6float2PS_S2__param_2
)
{
	.local .align 16 .b8 	__local_depot0[16];
	.reg .b64 	%SP;
	.reg .b64 	%SPL;
	.reg .pred 	%p<8>;
	.reg .b32 	%r<59>;
	.reg .b32 	%f<46>;
	.reg .b64 	%rd<16>;
	.reg .b64 	%fd<10>;

	mov.u64 	%SPL, __local_depot0;
	ld.param.u64 	%rd5, [_Z10upTrianglePK6float2PS_S2__param_0];
	ld.param.u64 	%rd3, [_Z10upTrianglePK6float2PS_S2__param_1];
	ld.param.u64 	%rd4, [_Z10upTrianglePK6float2PS_S2__param_2];
	cvta.to.global.u64 	%rd6, %rd5;
	add.u64 	%rd1, %SPL, 0;
	mov.u32 	%r1, %ntid.x;
	shl.b32 	%r2, %r1, 4;
	shl.b32 	%r3, %r1, 3;
	mov.u32 	%r20, %ctaid.x;
	mov.u32 	%r4, %tid.x;
	mad.lo.s32 	%r5, %r1, %r20, %r4;
	mov.b32 	%r21, 0;
	mov.b32 	%r22, -1;
	mov.b32 	%r23, 1;
	mov.b32 	%r24, 2;
	st.local.v4.u32 	[%rd1], {%r24, %r23, %r22, %r21};
	shl.b32 	%r25, %r4, 3;
	mov.u32 	%r26, share;
	add.s32 	%r6, %r26, %r25;
	mul.wide.s32 	%rd8, %r5, 8;
	add.s64 	%rd9, %rd6, %rd8;
	ld.global.nc.v2.f32 	{%f3, %f4}, [%rd9];
	st.shared.v2.f32 	[%r6], {%f3, %f4};
	bar.sync 	0;
	setp.lt.u32 	%p2, %r1, 4;
	@%p2 bra 	$L__BB0_7;
	add.s32 	%r7, %r26, %r2;
	ld.const.v2.f32 	{%f5, %f6}, [disc];
	mul.f32 	%f1, %f5, %f5;
	mul.f32 	%f2, %f5, 0f40800000;
	cvt.f64.f32 	%fd2, %f6;
	mul.f64 	%fd1, %fd2, 0d3FE0000000000000;
	and.b32  	%r29, %r4, 1;
	shr.u32 	%r30, %r4, 1;
	mul.lo.s32 	%r31, %r30, %r1;
	add.s32 	%r32, %r31, %r29;
	shl.b32 	%r33, %r32, 3;
	add.s32 	%r8, %r26, %r33;
	mul.wide.u32 	%rd10, %r4, 4;
	add.s64 	%rd2, %rd1, %rd10;
	add.s32 	%r56, %r31, %r1;
	add.s32 	%r55, %r1, -2;
	add.s32 	%r11, %r7, %r3;
	mov.b32 	%r58, 0;
$L__BB0_2:
	shr.u32 	%r34, %r55, 1;
	not.b32 	%r35, %r34;
	and.b32  	%r36, %r34, 1;
	setp.eq.b32 	%p1, %r36, 1;
	and.b32  	%r15, %r35, 1;
	setp.gt.s32 	%p3, %r4, %r55;
	@%p3 bra 	$L__BB0_4;
	mul.lo.s32 	%r37, %r15, %r1;
	shl.b32 	%r38, %r37, 3;
	add.s32 	%r39, %r6, %r38;
	ld.shared.v2.f32 	{%f7, %f8}, [%r39];
	ld.shared.v2.f32 	{%f9, %f10}, [%r39+16];
	ld.shared.f32 	%f11, [%r39+8];
	add.f32 	%f12, %f7, %f9;
	add.f32 	%f13, %f11, %f11;
	sub.f32 	%f14, %f12, %f13;
	div.rn.f32 	%f15, %f14, %f1;
	mul.f32 	%f16, %f7, %f7;
	mul.f32 	%f17, %f9, %f9;
	sub.f32 	%f18, %f16, %f17;
	div.rn.f32 	%f19, %f18, %f2;
	add.f32 	%f20, %f7, %f8;
	add.f32 	%f21, %f9, %f10;
	add.f32 	%f22, %f20, %f21;
	add.f32 	%f23, %f11, %f15;
	add.f32 	%f24, %f23, %f23;
	sub.f32 	%f25, %f22, %f24;
	div.rn.f32 	%f26, %f25, %f1;
	cvt.f64.f32 	%fd3, %f11;
	add.f32 	%f27, %f19, %f26;
	cvt.f64.f32 	%fd4, %f27;
	mul.f64 	%fd5, %fd1, %fd4;
	sub.f64 	%fd6, %fd3, %fd5;
	cvt.rn.f32.f64 	%f28, %fd6;
	add.f32 	%f29, %f28, %f28;
	sub.f32 	%f30, %f12, %f29;
	div.rn.f32 	%f31, %f30, %f1;
	add.f32 	%f32, %f31, %f28;
	add.f32 	%f33, %f32, %f32;
	sub.f32 	%f34, %f22, %f33;
	div.rn.f32 	%f35, %f34, %f1;
	add.f32 	%f36, %f19, %f35;
	cvt.f64.f32 	%fd7, %f36;
	mul.f64 	%fd8, %fd1, %fd7;
	sub.f64 	%fd9, %fd3, %fd8;
	cvt.rn.f32.f64 	%f37, %fd9;
	selp.b32 	%r40, %r3, 0, %p1;
	add.s32 	%r41, %r6, %r40;
	st.shared.v2.f32 	[%r41], {%f37, %f31};
$L__BB0_4:
	setp.gt.u32 	%p4, %r4, 3;
	bar.sync 	0;
	not.pred 	%p5, %p1;
	or.pred  	%p6, %p5, %p4;
	@%p6 bra 	$L__BB0_6;
	add.s32 	%r43, %r58, %r4;
	shl.b32 	%r44, %r43, 3;
	add.s32 	%r45, %r11, %r44;
	ld.shared.v2.f32 	{%f38, %f39}, [%r8];
	st.shared.v2.f32 	[%r45], {%f38, %f39};
	add.s32 	%r46, %r7, %r44;
	ld.local.u32 	%r47, [%rd2];
	add.s32 	%r48, %r47, %r56;
	shl.b32 	%r49, %r48, 3;
	mov.u32 	%r50, share;
	add.s32 	%r51, %r50, %r49;
	ld.shared.v2.f32 	{%f40, %f41}, [%r51+-16];
	st.shared.v2.f32 	[%r46], {%f40, %f41};
	add.s32 	%r58, %r58, 4;
$L__BB0_6:
	bar.sync 	0;
	add.s32 	%r56, %r56, -2;
	add.s32 	%r19, %r55, -2;
	add.s32 	%r52, %r55, 2;
	setp.gt.u32 	%p7, %r52, 5;
	mov.u32 	%r55, %r19;
	@%p7 bra 	$L__BB0_2;
$L__BB0_7:
	cvta.to.global.u64 	%rd11, %rd3;
	cvta.to.global.u64 	%rd12, %rd4;
	mul.wide.s32 	%rd13, %r5, 8;
	add.s64 	%rd14, %rd11, %rd13;
	add.s32 	%r53, %r6, %r2;
	ld.shared.v2.f32 	{%f42, %f43}, [%r53];
	st.global.v2.f32 	[%rd14], {%f42, %f43};
	add.s64 	%rd15, %rd12, %rd13;
	mad.lo.s32 	%r54, %r1, 24, %r6;
	ld.shared.v2.f32 	{%f44, %f45}, [%r54];
	st.global.v2.f32 	[%rd15], {%f44, %f45};
	ret;

}
	// .globl	_Z12downTriangleP6float2S0_S0_
.visible .entry _Z12downTriangleP6float2S0_S0_(
	.param .u64 .ptr .align 1 _Z12downTriangleP6float2S0_S0__param_0,
	.param .u64 .ptr .align 1 _Z12downTriangleP6float2S0_S0__param_1,
	.param .u64 .ptr .align 1 _Z12downTriangleP6float2S0_S0__param_2
)
{
	.reg .pred 	%p<8>;
	.reg .b32 	%r<51>;
	.reg .b32 	%f<83>;
	.reg .b64 	%rd<15>;
	.reg .b64 	%fd<19>;

	ld.param.u64 	%rd2, [_Z12downTriangleP6float2S0_S0__param_0];
	ld.param.u64 	%rd3, [_Z12downTriangleP6float2S0_S0__param_1];
	ld.param.u64 	%rd4, [_Z12downTriangleP6float2S0_S0__param_2];
	cvta.to.global.u64 	%rd1, %rd4;
	cvta.to.global.u64 	%rd5, %rd3;
	mov.u32 	%r1, %ntid.x;
	shl.b32 	%r2, %r1, 4;
	mov.u32 	%r18, share;
	add.s32 	%r3, %r18, %r2;
	shl.b32 	%r19, %r1, 3;
	add.s32 	%r20, %r3, %r19;
	mov.u32 	%r21, %ctaid.x;
	mov.u32 	%r4, %tid.x;
	mad.lo.s32 	%r5, %r1, %r21, %r4;
	shl.b32 	%r22, %r4, 3;
	add.s32 	%r23, %r20, %r22;
	mul.wide.s32 	%rd6, %r5, 8;
	add.s64 	%rd7, %rd5, %rd6;
	ld.global.nc.v2.f32 	{%f1, %f2}, [%rd7];
	st.shared.v2.f32 	[%r23+32], {%f1, %f2};
	mov.u32 	%r24, %nctaid.x;
	add.s32 	%r25, %r24, -1;
	setp.ne.s32 	%p1, %r21, %r25;
	@%p1 bra 	$L__BB1_2;
	add.s32 	%r30, %r3, %r22;
	mul.wide.u32 	%rd10, %r4, 8;
	add.s64 	%rd11, %rd1, %rd10;
	ld.global.nc.v2.f32 	{%f82, %f81}, [%rd11];
	st.shared.v2.f32 	[%r30+32], {%f82, %f81};
	bra.uni 	$L__BB1_3;
$L__BB1_2:
	add.s32 	%r27, %r3, %r22;
	add.s32 	%r28, %r5, %r1;
	mul.wide.u32 	%rd8, %r28, 8;
	add.s64 	%rd9, %rd1, %rd8;
	ld.global.nc.v2.f32 	{%f82, %f81}, [%rd9];
	st.shared.v2.f32 	[%r27+32], {%f82, %f81};
$L__BB1_3:
	setp.gt.u32 	%p2, %r4, 1;
	add.s32 	%r6, %r18, %r22;
	@%p2 bra 	$L__BB1_5;
	st.shared.v2.f32 	[%r6], {%f1, %f2};
	st.shared.v2.f32 	[%r6+16], {%f82, %f81};
$L__BB1_5:
	bar.sync 	0;
	setp.lt.u32 	%p3, %r1, 3;
	ld.const.v2.f32 	{%f9, %f10}, [disc];
	@%p3 bra 	$L__BB1_12;
	add.s32 	%r7, %r1, 2;
	mul.f32 	%f11, %f9, %f9;
	mul.f32 	%f12, %f9, 0f40800000;
	cvt.f64.f32 	%fd2, %f10;
	mul.f64 	%fd1, %fd2, 0d3FE0000000000000;
	mad.lo.s32 	%r8, %r1, 24, 48;
	add.s32 	%r9, %r2, 48;
	mov.b32 	%r48, 0;
	mov.u32 	%r49, %r48;
	mov.u32 	%r50, %r6;
$L__BB1_7:
	setp.gt.u32 	%p4, %r4, 1;
	add.s32 	%r49, %r49, 2;
	add.s32 	%r48, %r48, 1;
	and.b32  	%r34, %r48, 1;
	setp.eq.b32 	%p5, %r34, 1;
	selp.b32 	%r15, %r7, 0, %p5;
	shl.b32 	%r35, %r15, 3;
	add.s32 	%r16, %r6, %r35;
	@%p4 bra 	$L__BB1_9;
	add.s32 	%r36, %r50, %r8;
	ld.shared.v2.f32 	{%f13, %f14}, [%r36];
	st.shared.v2.f32 	[%r16], {%f13, %f14};
	add.s32 	%r38, %r50, %r35;
	add.s32 	%r39, %r50, %r9;
	ld.shared.v2.f32 	{%f15, %f16}, [%r39];
	st.shared.v2.f32 	[%r38+32], {%f15, %f16};
$L__BB1_9:
	setp.ge.u32 	%p6, %r4, %r49;
	@%p6 bra 	$L__BB1_11;
	not.b32 	%r40, %r48;
	and.b32  	%r41, %r40, 1;
	mul.lo.s32 	%r42, %r41, %r7;
	shl.b32 	%r43, %r42, 3;
	add.s32 	%r44, %r6, %r43;
	ld.shared.v2.f32 	{%f17, %f18}, [%r44];
	ld.shared.v2.f32 	{%f19, %f20}, [%r44+16];
	ld.shared.f32 	%f21, [%r44+8];
	add.f32 	%f22, %f17, %f19;
	add.f32 	%f23, %f21, %f21;
	sub.f32 	%f24, %f22, %f23;
	div.rn.f32 	%f25, %f24, %f11;
	mul.f32 	%f26, %f17, %f17;
	mul.f32 	%f27, %f19, %f19;
	sub.f32 	%f28, %f26, %f27;
	div.rn.f32 	%f29, %f28, %f12;
	add.f32 	%f30, %f17, %f18;
	add.f32 	%f31, %f19, %f20;
	add.f32 	%f32, %f30, %f31;
	add.f32 	%f33, %f21, %f25;
	add.f32 	%f34, %f33, %f33;
	sub.f32 	%f35, %f32, %f34;
	div.rn.f32 	%f36, %f35, %f11;
	cvt.f64.f32 	%fd3, %f21;
	add.f32 	%f37, %f29, %f36;
	cvt.f64.f32 	%fd4, %f37;
	mul.f64 	%fd5, %fd1, %fd4;
	sub.f64 	%fd6, %fd3, %fd5;
	cvt.rn.f32.f64 	%f38, %fd6;
	add.f32 	%f39, %f38, %f38;
	sub.f32 	%f40, %f22, %f39;
	div.rn.f32 	%f41, %f40, %f11;
	add.f32 	%f42, %f41, %f38;
	add.f32 	%f43, %f42, %f42;
	sub.f32 	%f44, %f32, %f43;
	div.rn.f32 	%f45, %f44, %f11;
	add.f32 	%f46, %f29, %f45;
	cvt.f64.f32 	%fd7, %f46;
	mul.f64 	%fd8, %fd1, %fd7;
	sub.f64 	%fd9, %fd3, %fd8;
	cvt.rn.f32.f64 	%f47, %fd9;
	st.shared.v2.f32 	[%r16+16], {%f47, %f41};
$L__BB1_11:
	bar.sync 	0;
	add.s32 	%r50, %r50, 16;
	add.s32 	%r45, %r49, 2;
	setp.lt.u32 	%p7, %r45, %r1;
	@%p7 bra 	$L__BB1_7;
$L__BB1_12:
	cvta.to.global.u64 	%rd12, %rd2;
	add.s32 	%r47, %r6, %r19;
	ld.shared.v2.f32 	{%f48, %f49}, [%r47+16];
	ld.shared.v2.f32 	{%f50, %f51}, [%r47+32];
	ld.shared.f32 	%f52, [%r47+24];
	add.f32 	%f53, %f48, %f50;
	add.f32 	%f54, %f52, %f52;
	sub.f32 	%f55, %f53, %f54;
	mul.f32 	%f56, %f9, %f9;
	div.rn.f32 	%f57, %f55, %f56;
	mul.f32 	%f58, %f48, %f48;
	mul.f32 	%f59, %f50, %f50;
	sub.f32 	%f60, %f58, %f59;
	mul.f32 	%f61, %f9, 0f40800000;
	div.rn.f32 	%f62, %f60, %f61;
	add.f32 	%f63, %f48, %f49;
	add.f32 	%f64, %f50, %f51;
	add.f32 	%f65, %f63, %f64;
	add.f32 	%f66, %f52, %f57;
	add.f32 	%f67, %f66, %f66;
	sub.f32 	%f68, %f65, %f67;
	div.rn.f32 	%f69, %f68, %f56;
	cvt.f64.f32 	%fd10, %f52;
	cvt.f64.f32 	%fd11, %f10;
	mul.f64 	%fd12, %fd11, 0d3FE0000000000000;
	add.f32 	%f70, %f62, %f69;
	cvt.f64.f32 	%fd13, %f70;
	mul.f64 	%fd14, %fd12, %fd13;
	sub.f64 	%fd15, %fd10, %fd14;
	cvt.rn.f32.f64 	%f71, %fd15;
	add.f32 	%f72, %f71, %f71;
	sub.f32 	%f73, %f53, %f72;
	div.rn.f32 	%f74, %f73, %f56;
	add.f32 	%f75, %f74, %f71;
	add.f32 	%f76, %f75, %f75;
	sub.f32 	%f77, %f65, %f76;
	div.rn.f32 	%f78, %f77, %f56;
	add.f32 	%f79, %f62, %f78;
	cvt.f64.f32 	%fd16, %f79;
	mul.f64 	%fd17, %fd12, %fd16;
	sub.f64 	%fd18, %fd10, %fd17;
	cvt.rn.f32.f64 	%f80, %fd18;
	st.shared.v2.f32 	[%r6], {%f80, %f74};
	add.s64 	%rd14, %rd12, %rd6;
	st.global.v2.f32 	[%rd14], {%f80, %f74};
	ret;

}
	// .globl	_Z12wholeDiamondP6float2S0_i
.visible .entry _Z12wholeDiamondP6float2S0_i(
	.param .u64 .ptr .align 1 _Z12wholeDiamondP6float2S0_i_param_0,
	.param .u64 .ptr .align 1 _Z12wholeDiamondP6float2S0_i_param_1,
	.param .u32 _Z12wholeDiamondP6float2S0_i_param_2
)
{
	.local .align 16 .b8 	__local_depot2[16];
	.reg .b64 	%SP;
	.reg .b64 	%SPL;
	.reg .pred 	%p<15>;
	.reg .b32 	%r<94>;
	.reg .b32 	%f<128>;
	.reg .b64 	%rd<16>;
	.reg .b64 	%fd<26>;

	mov.u64 	%SPL, __local_depot2;
	ld.param.u64 	%rd7, [_Z12wholeDiamondP6float2S0_i_param_0];
	ld.param.u64 	%rd8, [_Z12wholeDiamondP6float2S0_i_param_1];
	ld.param.u32 	%r30, [_Z12wholeDiamondP6float2S0_i_param_2];
	cvta.to.global.u64 	%rd1, %rd7;
	cvta.to.global.u64 	%rd2, %rd8;
	add.u64 	%rd3, %SPL, 0;
	mov.u32 	%r1, %ntid.x;
	shl.b32 	%r2, %r1, 4;
	mov.u32 	%r31, share;
	add.s32 	%r32, %r31, %r2;
	shl.b32 	%r33, %r1, 3;
	mov.u32 	%r34, %ctaid.x;
	mov.u32 	%r3, %tid.x;
	mad.lo.s32 	%r35, %r1, %r34, %r3;
	mad.lo.s32 	%r36, %r30, %r1, %r35;
	mov.u32 	%r37, %nctaid.x;
	mad.lo.s32 	%r38, %r1, %r37, -1;
	and.b32  	%r4, %r36, %r38;
	mov.b32 	%r39, 0;
	mov.b32 	%r40, -1;
	mov.b32 	%r41, 1;
	mov.b32 	%r42, 2;
	st.local.v4.u32 	[%rd3], {%r42, %r41, %r40, %r39};
	add.s32 	%r5, %r1, 2;
	setp.lt.s32 	%p2, %r30, 1;
	shl.b32 	%r43, %r3, 3;
	add.s32 	%r7, %r32, %r43;
	add.s32 	%r6, %r7, %r33;
	mul.wide.s32 	%rd10, %r35, 8;
	add.s64 	%rd4, %rd1, %rd10;
	add.s64 	%rd5, %rd2, %rd10;
	@%p2 bra 	$L__BB2_2;
	ld.global.v2.f32 	{%f127, %f126}, [%rd4];
	st.shared.v2.f32 	[%r6+32], {%f127, %f126};
	mul.wide.s32 	%rd13, %r4, 8;
	add.s64 	%rd14, %rd2, %rd13;
	ld.global.v2.f32 	{%f125, %f124}, [%rd14];
	st.shared.v2.f32 	[%r7+32], {%f125, %f124};
	bra.uni 	$L__BB2_3;
$L__BB2_2:
	ld.global.v2.f32 	{%f125, %f124}, [%rd5];
	st.shared.v2.f32 	[%r7+32], {%f125, %f124};
	mul.wide.s32 	%rd11, %r4, 8;
	add.s64 	%rd12, %rd1, %rd11;
	ld.global.v2.f32 	{%f127, %f126}, [%rd12];
	st.shared.v2.f32 	[%r6+32], {%f127, %f126};
$L__BB2_3:
	setp.gt.u32 	%p3, %r3, 1;
	add.s32 	%r8, %r31, %r43;
	@%p3 bra 	$L__BB2_5;
	st.shared.v2.f32 	[%r8], {%f127, %f126};
	st.shared.v2.f32 	[%r8+16], {%f125, %f124};
$L__BB2_5:
	setp.lt.u32 	%p4, %r1, 3;
	ld.const.v2.f32 	{%f13, %f14}, [disc];
	@%p4 bra 	$L__BB2_12;
	cvt.f64.f32 	%fd3, %f14;
	mul.f64 	%fd1, %fd3, 0d3FE0000000000000;
	add.s32 	%r9, %r2, 48;
	mad.lo.s32 	%r10, %r1, 24, 48;
	mov.b32 	%r87, 0;
	mul.f32 	%f29, %f13, %f13;
	mul.f32 	%f34, %f13, 0f40800000;
	mov.u32 	%r88, %r87;
	mov.u32 	%r89, %r8;
$L__BB2_7:
	setp.gt.u32 	%p5, %r3, 1;
	add.s32 	%r88, %r88, 2;
	add.s32 	%r87, %r87, 1;
	and.b32  	%r47, %r87, 1;
	setp.eq.b32 	%p6, %r47, 1;
	selp.b32 	%r16, %r5, 0, %p6;
	shl.b32 	%r48, %r16, 3;
	add.s32 	%r17, %r8, %r48;
	@%p5 bra 	$L__BB2_9;
	add.s32 	%r49, %r89, %r10;
	ld.shared.v2.f32 	{%f17, %f18}, [%r49];
	st.shared.v2.f32 	[%r17], {%f17, %f18};
	add.s32 	%r51, %r89, %r48;
	add.s32 	%r52, %r89, %r9;
	ld.shared.v2.f32 	{%f19, %f20}, [%r52];
	st.shared.v2.f32 	[%r51+32], {%f19, %f20};
$L__BB2_9:
	setp.ge.u32 	%p7, %r3, %r88;
	@%p7 bra 	$L__BB2_11;
	not.b32 	%r53, %r87;
	and.b32  	%r54, %r53, 1;
	mul.lo.s32 	%r55, %r54, %r5;
	shl.b32 	%r56, %r55, 3;
	add.s32 	%r57, %r8, %r56;
	ld.shared.v2.f32 	{%f21, %f22}, [%r57];
	ld.shared.v2.f32 	{%f23, %f24}, [%r57+16];
	ld.shared.f32 	%f25, [%r57+8];
	add.f32 	%f26, %f21, %f23;
	add.f32 	%f27, %f25, %f25;
	sub.f32 	%f28, %f26, %f27;
	div.rn.f32 	%f30, %f28, %f29;
	mul.f32 	%f31, %f21, %f21;
	mul.f32 	%f32, %f23, %f23;
	sub.f32 	%f33, %f31, %f32;
	div.rn.f32 	%f35, %f33, %f34;
	add.f32 	%f36, %f21, %f22;
	add.f32 	%f37, %f23, %f24;
	add.f32 	%f38, %f36, %f37;
	add.f32 	%f39, %f25, %f30;
	add.f32 	%f40, %f39, %f39;
	sub.f32 	%f41, %f38, %f40;
	div.rn.f32 	%f42, %f41, %f29;
	cvt.f64.f32 	%fd4, %f25;
	add.f32 	%f43, %f35, %f42;
	cvt.f64.f32 	%fd5, %f43;
	mul.f64 	%fd6, %fd1, %fd5;
	sub.f64 	%fd7, %fd4, %fd6;
	cvt.rn.f32.f64 	%f44, %fd7;
	add.f32 	%f45, %f44, %f44;
	sub.f32 	%f46, %f26, %f45;
	div.rn.f32 	%f47, %f46, %f29;
	add.f32 	%f48, %f47, %f44;
	add.f32 	%f49, %f48, %f48;
	sub.f32 	%f50, %f38, %f49;
	div.rn.f32 	%f51, %f50, %f29;
	add.f32 	%f52, %f35, %f51;
	cvt.f64.f32 	%fd8, %f52;
	mul.f64 	%fd9, %fd1, %fd8;
	sub.f64 	%fd10, %fd4, %fd9;
	cvt.rn.f32.f64 	%f53, %fd10;
	st.shared.v2.f32 	[%r17+16], {%f53, %f47};
$L__BB2_11:
	bar.sync 	0;
	add.s32 	%r89, %r89, 16;
	add.s32 	%r58, %r88, 2;
	setp.lt.u32 	%p8, %r58, %r1;
	@%p8 bra 	$L__BB2_7;
$L__BB2_12:
	shl.b32 	%r59, %r1, 3;
	add.s32 	%r60, %r8, %r59;
	ld.shared.v2.f32 	{%f54, %f55}, [%r60+16];
	ld.shared.v2.f32 	{%f56, %f57}, [%r60+32];
	ld.shared.f32 	%f58, [%r60+24];
	add.f32 	%f59, %f54, %f56;
	add.f32 	%f60, %f58, %f58;
	sub.f32 	%f61, %f59, %f60;
	mul.f32 	%f15, %f13, %f13;
	div.rn.f32 	%f62, %f61, %f15;
	mul.f32 	%f63, %f54, %f54;
	mul.f32 	%f64, %f56, %f56;
	sub.f32 	%f65, %f63, %f64;
	mul.f32 	%f16, %f13, 0f40800000;
	div.rn.f32 	%f66, %f65, %f16;
	add.f32 	%f67, %f54, %f55;
	add.f32 	%f68, %f56, %f57;
	add.f32 	%f69, %f67, %f68;
	add.f32 	%f70, %f58, %f62;
	add.f32 	%f71, %f70, %f70;
	sub.f32 	%f72, %f69, %f71;
	div.rn.f32 	%f73, %f72, %f15;
	cvt.f64.f32 	%fd11, %f58;
	cvt.f64.f32 	%fd12, %f14;
	mul.f64 	%fd2, %fd12, 0d3FE0000000000000;
	add.f32 	%f74, %f66, %f73;
	cvt.f64.f32 	%fd13, %f74;
	mul.f64 	%fd14, %fd2, %fd13;
	sub.f64 	%fd15, %fd11, %fd14;
	cvt.rn.f32.f64 	%f75, %fd15;
	add.f32 	%f76, %f75, %f75;
	sub.f32 	%f77, %f59, %f76;
	div.rn.f32 	%f78, %f77, %f15;
	add.f32 	%f79, %f78, %f75;
	add.f32 	%f80, %f79, %f79;
	sub.f32 	%f81, %f69, %f80;
	div.rn.f32 	%f82, %f81, %f15;
	add.f32 	%f83, %f66, %f82;
	cvt.f64.f32 	%fd16, %f83;
	mul.f64 	%fd17, %fd2, %fd16;
	sub.f64 	%fd18, %fd11, %fd17;
	cvt.rn.f32.f64 	%f84, %fd18;
	st.shared.v2.f32 	[%r8], {%f84, %f78};
	bar.sync 	0;
	setp.lt.u32 	%p9, %r1, 4;
	@%p9 bra 	$L__BB2_19;
	and.b32  	%r62, %r3, 1;
	shr.u32 	%r63, %r3, 1;
	mul.lo.s32 	%r64, %r63, %r5;
	add.s32 	%r65, %r64, %r62;
	shl.b32 	%r66, %r65, 3;
	mov.u32 	%r67, share;
	add.s32 	%r19, %r67, %r66;
	mul.wide.u32 	%rd15, %r3, 4;
	add.s64 	%rd6, %rd3, %rd15;
	add.s32 	%r91, %r1, %r64;
	add.s32 	%r90, %r1, -2;
	mov.b32 	%r93, 0;
$L__BB2_14:
	shr.u32 	%r68, %r90, 1;
	not.b32 	%r69, %r68;
	and.b32  	%r70, %r68, 1;
	setp.eq.b32 	%p1, %r70, 1;
	and.b32  	%r25, %r69, 1;
	setp.gt.s32 	%p10, %r3, %r90;
	@%p10 bra 	$L__BB2_16;
	mul.lo.s32 	%r71, %r25, %r5;
	shl.b32 	%r72, %r71, 3;
	add.s32 	%r73, %r8, %r72;
	ld.shared.v2.f32 	{%f85, %f86}, [%r73];
	ld.shared.v2.f32 	{%f87, %f88}, [%r73+16];
	ld.shared.f32 	%f89, [%r73+8];
	add.f32 	%f90, %f85, %f87;
	add.f32 	%f91, %f89, %f89;
	sub.f32 	%f92, %f90, %f91;
	div.rn.f32 	%f93, %f92, %f15;
	mul.f32 	%f94, %f85, %f85;
	mul.f32 	%f95, %f87, %f87;
	sub.f32 	%f96, %f94, %f95;
	div.rn.f32 	%f97, %f96, %f16;
	add.f32 	%f98, %f85, %f86;
	add.f32 	%f99, %f87, %f88;
	add.f32 	%f100, %f98, %f99;
	add.f32 	%f101, %f89, %f93;
	add.f32 	%f102, %f101, %f101;
	sub.f32 	%f103, %f100, %f102;
	div.rn.f32 	%f104, %f103, %f15;
	cvt.f64.f32 	%fd19, %f89;
	add.f32 	%f105, %f97, %f104;
	cvt.f64.f32 	%fd20, %f105;
	mul.f64 	%fd21, %fd2, %fd20;
	sub.f64 	%fd22, %fd19, %fd21;
	cvt.rn.f32.f64 	%f106, %fd22;
	add.f32 	%f107, %f106, %f106;
	sub.f32 	%f108, %f90, %f107;
	div.rn.f32 	%f109, %f108, %f15;
	add.f32 	%f110, %f109, %f106;
	add.f32 	%f111, %f110, %f110;
	sub.f32 	%f112, %f100, %f111;
	div.rn.f32 	%f113, %f112, %f15;
	add.f32 	%f114, %f97, %f113;
	cvt.f64.f32 	%fd23, %f114;
	mul.f64 	%fd24, %fd2, %fd23;
	sub.f64 	%fd25, %fd19, %fd24;
	cvt.rn.f32.f64 	%f115, %fd25;
	shl.b32 	%r74, %r5, 3;
	selp.b32 	%r75, %r74, 0, %p1;
	add.s32 	%r76, %r8, %r75;
	st.shared.v2.f32 	[%r76], {%f115, %f109};
$L__BB2_16:
	setp.gt.u32 	%p11, %r3, 3;
	bar.sync 	0;
	not.pred 	%p12, %p1;
	or.pred  	%p13, %p12, %p11;
	@%p13 bra 	$L__BB2_18;
	shl.b32 	%r78, %r93, 3;
	add.s32 	%r79, %r6, %r78;
	ld.shared.v2.f32 	{%f116, %f117}, [%r19];
	st.shared.v2.f32 	[%r79+32], {%f116, %f117};
	add.s32 	%r80, %r7, %r78;
	ld.local.u32 	%r81, [%rd6];
	add.s32 	%r82, %r81, %r91;
	shl.b32 	%r83, %r82, 3;
	add.s32 	%r85, %r67, %r83;
	ld.shared.v2.f32 	{%f118, %f119}, [%r85+-16];
	st.shared.v2.f32 	[%r80+32], {%f118, %f119};
	add.s32 	%r93, %r93, 4;
$L__BB2_18:
	bar.sync 	0;
	add.s32 	%r91, %r91, -2;
	add.s32 	%r29, %r90, -2;
	add.s32 	%r86, %r90, 2;
	setp.gt.s32 	%p14, %r86, 5;
	mov.u32 	%r90, %r29;
	@%p14 bra 	$L__BB2_14;
$L__BB2_19:
	ld.shared.v2.f32 	{%f120, %f121}, [%r7+32];
	st.global.v2.f32 	[%rd4], {%f120, %f121};
	ld.shared.v2.f32 	{%f122, %f123}, [%r6+32];
	st.global.v2.f32 	[%rd5], {%f122, %f123};
	ret;

}


// ===== COMPILED SASS (sm_100) =====

	.target	sm_100

	.elftype	@"ET_EXEC"


//--------------------- .note.nv.tkinfo           --------------------------
	.section	.note.nv.tkinfo,"",@"SHT_NOTE"
	.sectionflags	@"SHF_NOTE_NV_TKINFO"
	.tkinfo
        /*0018*/ 	.word	0x00000002
        /*0030*/ 	.string	""
        /*0030*/ 	.string	"ptxas"
        /*0030*/ 	.string	"Cuda compilation tools, release 13.0, V13.0.88"
        /*0030*/ 	.string	"Build cuda_13.0.r13.0/compiler.36424714_0"
        /*0030*/ 	.string	"-arch sm_100 -m 64 "



//--------------------- .note.nv.cuinfo           --------------------------
	.section	.note.nv.cuinfo,"",@"SHT_NOTE"
	.sectionflags	@"SHF_NOTE_NV_CUINFO"
        /*0018*/ 	.short	0x0002
        /*001a*/ 	.short	0x0064
        /*001c*/ 	.short	0x0082
	.zero		2


//--------------------- .nv.info                  --------------------------
	.section	.nv.info,"",@"SHT_CUDA_INFO"
	.align	4


	//----- nvinfo : EIATTR_REGCOUNT
	.align		4
        /*0000*/ 	.byte	0x04, 0x2f
        /*0002*/ 	.short	(.L_2 - .L_1)
	.align		4
.L_1:
        /*0004*/ 	.word	index@(_Z10upTrianglePK6float2PS_S2_)
        /*0008*/ 	.word	0x00000020


	//----- nvinfo : EIATTR_FRAME_SIZE
	.align		4
.L_2:
        /*000c*/ 	.byte	0x04, 0x11
        /*000e*/ 	.short	(.L_4 - .L_3)
	.align		4
.L_3:
        /*0010*/ 	.word	index@($__internal_2_$__cuda_sm3x_div_rn_noftz_f32_slowpath)
        /*0014*/ 	.word	0x00000000


	//----- nvinfo : EIATTR_FRAME_SIZE
	.align		4
.L_4:
        /*0018*/ 	.byte	0x04, 0x11
        /*001a*/ 	.short	(.L_6 - .L_5)
	.align		4
.L_5:
        /*001c*/ 	.word	index@(_Z10upTrianglePK6float2PS_S2_)
        /*0020*/ 	.word	0x00000000


	//----- nvinfo : EIATTR_REGCOUNT
	.align		4
.L_6:
        /*0024*/ 	.byte	0x04, 0x2f
        /*0026*/ 	.short	(.L_8 - .L_7)
	.align		4
.L_7:
        /*0028*/ 	.word	index@(_Z12downTriangleP6float2S0_S0_)
        /*002c*/ 	.word	0x00000022


	//----- nvinfo : EIATTR_FRAME_SIZE
	.align		4
.L_8:
        /*0030*/ 	.byte	0x04, 0x11
        /*0032*/ 	.short	(.L_10 - .L_9)
	.align		4
.L_9:
        /*0034*/ 	.word	index@($__internal_1_$__cuda_sm3x_div_rn_noftz_f32_slowpath)
        /*0038*/ 	.word	0x00000000


	//----- nvinfo : EIATTR_FRAME_SIZE
	.align		4
.L_10:
        /*003c*/ 	.byte	0x04, 0x11
        /*003e*/ 	.short	(.L_12 - .L_11)
	.align		4
.L_11:
        /*0040*/ 	.word	index@(_Z12downTriangleP6float2S0_S0_)
        /*0044*/ 	.word	0x00000000


	//----- nvinfo : EIATTR_REGCOUNT
	.align		4
.L_12:
        /*0048*/ 	.byte	0x04, 0x2f
        /*004a*/ 	.short	(.L_14 - .L_13)
	.align		4
.L_13:
        /*004c*/ 	.word	index@(_Z12wholeDiamondP6float2S0_i)
        /*0050*/ 	.word	0x00000027


	//----- nvinfo : EIATTR_FRAME_SIZE
	.align		4
.L_14:
        /*0054*/ 	.byte	0x04, 0x11
        /*0056*/ 	.short	(.L_16 - .L_15)
	.align		4
.L_15:
        /*0058*/ 	.word	index@($__internal_0_$__cuda_sm3x_div_rn_noftz_f32_slowpath)
        /*005c*/ 	.word	0x00000000


	//----- nvinfo : EIATTR_FRAME_SIZE
	.align		4
.L_16:
        /*0060*/ 	.byte	0x04, 0x11
        /*0062*/ 	.short	(.L_18 - .L_17)
	.align		4
.L_17:
        /*0064*/ 	.word	index@(_Z12wholeDiamondP6float2S0_i)
        /*0068*/ 	.word	0x00000000


	//----- nvinfo : EIATTR_MIN_STACK_SIZE
	.align		4
.L_18:
        /*006c*/ 	.byte	0x04, 0x12
        /*006e*/ 	.short	(.L_20 - .L_19)
	.align		4
.L_19:
        /*0070*/ 	.word	index@(_Z12wholeDiamondP6float2S0_i)
        /*0074*/ 	.word	0x00000000


	//----- nvinfo : EIATTR_MIN_STACK_SIZE
	.align		4
.L_20:
        /*0078*/ 	.byte	0x04, 0x12
        /*007a*/ 	.short	(.L_22 - .L_21)
	.align		4
.L_21:
        /*007c*/ 	.word	index@(_Z12downTriangleP6float2S0_S0_)
        /*0080*/ 	.word	0x00000000


	//----- nvinfo : EIATTR_MIN_STACK_SIZE
	.align		4
.L_22:
        /*0084*/ 	.byte	0x04, 0x12
        /*0086*/ 	.short	(.L_24 - .L_23)
	.align		4
.L_23:
        /*0088*/ 	.word	index@(_Z10upTrianglePK6float2PS_S2_)
        /*008c*/ 	.word	0x00000000
.L_24:


//--------------------- .nv.compat                --------------------------
	.section	.nv.compat,"",@"SHT_CUDA_COMPAT_INFO"
	.align	4
        /*0000*/ 	.byte	0x02, 0x09, 0x00, 0x00, 0x02, 0x02, 0x01, 0x00, 0x02, 0x05, 0x05, 0x00, 0x03, 0x07, 0x01, 0x01
        /*0010*/ 	.byte	0x02, 0x03, 0x00, 0x00, 0x02, 0x06, 0x01, 0x00, 0x04, 0x0b, 0x08, 0x00, 0x01, 0x00, 0x00, 0x00
        /*0020*/ 	.byte	0x00, 0x00, 0x00, 0x00


//--------------------- .nv.info._Z12wholeDiamondP6float2S0_i --------------------------
	.section	.nv.info._Z12wholeDiamondP6float2S0_i,"",@"SHT_CUDA_INFO"
	.sectionflags	@""
	.align	4


	//----- nvinfo : EIATTR_CUDA_API_VERSION
	.align		4
        /*0000*/ 	.byte	0x04, 0x37
        /*0002*/ 	.short	(.L_26 - .L_25)
.L_25:
        /*0004*/ 	.word	0x00000082


	//----- nvinfo : EIATTR_KPARAM_INFO
	.align		4
.L_26:
        /*0008*/ 	.byte	0x04, 0x17
        /*000a*/ 	.short	(.L_28 - .L_27)
.L_27:
        /*000c*/ 	.word	0x00000000
        /*0010*/ 	.short	0x0002
        /*0012*/ 	.short	0x0010
        /*0014*/ 	.byte	0x00, 0xf0, 0x11, 0x00


	//----- nvinfo : EIATTR_KPARAM_INFO
	.align		4
.L_28:
        /*0018*/ 	.byte	0x04, 0x17
        /*001a*/ 	.short	(.L_30 - .L_29)
.L_29:
        /*001c*/ 	.word	0x00000000
        /*0020*/ 	.short	0x0001
        /*0022*/ 	.short	0x0008
        /*0024*/ 	.byte	0x00, 0xf5, 0x21, 0x00


	//----- nvinfo : EIATTR_KPARAM_INFO
	.align		4
.L_30:
        /*0028*/ 	.byte	0x04, 0x17
        /*002a*/ 	.short	(.L_32 - .L_31)
.L_31:
        /*002c*/ 	.word	0x00000000
        /*0030*/ 	.short	0x0000
        /*0032*/ 	.short	0x0000
        /*0034*/ 	.byte	0x00, 0xf5, 0x21, 0x00


	//----- nvinfo : EIATTR_SPARSE_MMA_MASK
	.align		4
.L_32:
        /*0038*/ 	.byte	0x03, 0x50
        /*003a*/ 	.short	0x0000


	//----- nvinfo : EIATTR_MAXREG_COUNT
	.align		4
        /*003c*/ 	.byte	0x03, 0x1b
        /*003e*/ 	.short	0x00ff


	//----- nvinfo : EIATTR_NUM_BARRIERS
	.align		4
        /*0040*/ 	.byte	0x02, 0x4c
        /*0042*/ 	.byte	0x01
	.zero		1


	//----- nvinfo : EIATTR_MERCURY_ISA_VERSION
	.align		4
        /*0044*/ 	.byte	0x03, 0x5f
        /*0046*/ 	.short	0x0101


	//----- nvinfo : EIATTR_VRC_CTA_INIT_COUNT
	.align		4
        /*0048*/ 	.byte	0x02, 0x4a
	.zero		1
	.zero		1


	//----- nvinfo : EIATTR_EXIT_INSTR_OFFSETS
	.align		4
        /*004c*/ 	.byte	0x04, 0x1c
        /*004e*/ 	.short	(.L_34 - .L_33)


	//   ....[0]....
.L_33:
        /*0050*/ 	.word	0x00001bd0


	//----- nvinfo : EIATTR_CRS_STACK_SIZE
	.align		4
.L_34:
        /*0054*/ 	.byte	0x04, 0x1e
        /*0056*/ 	.short	(.L_36 - .L_35)
.L_35:
        /*0058*/ 	.word	0x00000000


	//----- nvinfo : EIATTR_CBANK_PARAM_SIZE
	.align		4
.L_36:
        /*005c*/ 	.byte	0x03, 0x19
        /*005e*/ 	.short	0x0014


	//----- nvinfo : EIATTR_PARAM_CBANK
	.align		4
        /*0060*/ 	.byte	0x04, 0x0a
        /*0062*/ 	.short	(.L_38 - .L_37)
	.align		4
.L_37:
        /*0064*/ 	.word	index@(.nv.constant0._Z12wholeDiamondP6float2S0_i)
        /*0068*/ 	.short	0x0380
        /*006a*/ 	.short	0x0014


	//----- nvinfo : EIATTR_SW_WAR
	.align		4
.L_38:
        /*006c*/ 	.byte	0x04, 0x36
        /*006e*/ 	.short	(.L_40 - .L_39)
.L_39:
        /*0070*/ 	.word	0x00000008
.L_40:


//--------------------- .nv.info._Z12downTriangleP6float2S0_S0_ --------------------------
	.section	.nv.info._Z12downTriangleP6float2S0_S0_,"",@"SHT_CUDA_INFO"
	.sectionflags	@""
	.align	4


	//----- nvinfo : EIATTR_CUDA_API_VERSION
	.align		4
        /*0000*/ 	.byte	0x04, 0x37
        /*0002*/ 	.short	(.L_42 - .L_41)
.L_41:
        /*0004*/ 	.word	0x00000082


	//----- nvinfo : EIATTR_KPARAM_INFO
	.align		4
.L_42:
        /*0008*/ 	.byte	0x04, 0x17
        /*000a*/ 	.short	(.L_44 - .L_43)
.L_43:
        /*000c*/ 	.word	0x00000000
        /*0010*/ 	.short	0x0002
        /*0012*/ 	.short	0x0010
        /*0014*/ 	.byte	0x00, 0xf5, 0x21, 0x00


	//----- nvinfo : EIATTR_KPARAM_INFO
	.align		4
.L_44:
        /*0018*/ 	.byte	0x04, 0x17
        /*001a*/ 	.short	(.L_46 - .L_45)
.L_45:
        /*001c*/ 	.word	0x00000000
        /*0020*/ 	.short	0x0001
        /*0022*/ 	.short	0x0008
        /*0024*/ 	.byte	0x00, 0xf5, 0x21, 0x00


	//----- nvinfo : EIATTR_KPARAM_INFO
	.align		4
.L_46:
        /*0028*/ 	.byte	0x04, 0x17
        /*002a*/ 	.short	(.L_48 - .L_47)
.L_47:
        /*002c*/ 	.word	0x00000000
        /*0030*/ 	.short	0x0000
        /*0032*/ 	.short	0x0000
        /*0034*/ 	.byte	0x00, 0xf5, 0x21, 0x00


	//----- nvinfo : EIATTR_SPARSE_MMA_MASK
	.align		4
.L_48:
        /*0038*/ 	.byte	0x03, 0x50
        /*003a*/ 	.short	0x0000


	//----- nvinfo : EIATTR_MAXREG_COUNT
	.align		4
        /*003c*/ 	.byte	0x03, 0x1b
        /*003e*/ 	.short	0x00ff


	//----- nvinfo : EIATTR_NUM_BARRIERS
	.align		4
        /*0040*/ 	.byte	0x02, 0x4c
        /*0042*/ 	.byte	0x01
	.zero		1


	//----- nvinfo : EIATTR_MERCURY_ISA_VERSION
	.align		4
        /*0044*/ 	.byte	0x03, 0x5f
        /*0046*/ 	.short	0x0101


	//----- nvinfo : EIATTR_VRC_CTA_INIT_COUNT
	.align		4
        /*0048*/ 	.byte	0x02, 0x4a
	.zero		1
	.zero		1


	//----- nvinfo : EIATTR_EXIT_INSTR_OFFSETS
	.align		4
        /*004c*/ 	.byte	0x04, 0x1c
        /*004e*/ 	.short	(.L_50 - .L_49)


	//   ....[0]....
.L_49:
        /*0050*/ 	.word	0x000011d0


	//----- nvinfo : EIATTR_CRS_STACK_SIZE
	.align		4
.L_50:
        /*0054*/ 	.byte	0x04, 0x1e
        /*0056*/ 	.short	(.L_52 - .L_51)
.L_51:
        /*0058*/ 	.word	0x00000000


	//----- nvinfo : EIATTR_CBANK_PARAM_SIZE
	.align		4
.L_52:
        /*005c*/ 	.byte	0x03, 0x19
        /*005e*/ 	.short	0x0018


	//----- nvinfo : EIATTR_PARAM_CBANK
	.align		4
        /*0060*/ 	.byte	0x04, 0x0a
        /*0062*/ 	.short	(.L_54 - .L_53)
	.align		4
.L_53:
        /*0064*/ 	.word	index@(.nv.constant0._Z12downTriangleP6float2S0_S0_)
        /*0068*/ 	.short	0x0380
        /*006a*/ 	.short	0x0018


	//----- nvinfo : EIATTR_SW_WAR
	.align		4
.L_54:
        /*006c*/ 	.byte	0x04, 0x36
        /*006e*/ 	.short	(.L_56 - .L_55)
.L_55:
        /*0070*/ 	.word	0x00000008
.L_56:


//--------------------- .nv.info._Z10upTrianglePK6float2PS_S2_ --------------------------
	.section	.nv.info._Z10upTrianglePK6float2PS_S2_,"",@"SHT_CUDA_INFO"
	.sectionflags	@""
	.align	4


	//----- nvinfo : EIATTR_CUDA_API_VERSION
	.align		4
        /*0000*/ 	.byte	0x04, 0x37
        /*0002*/ 	.short	(.L_58 - .L_57)
.L_57:
        /*0004*/ 	.word	0x00000082


	//----- nvinfo : EIATTR_KPARAM_INFO
	.align		4
.L_58:
        /*0008*/ 	.byte	0x04, 0x17
        /*000a*/ 	.short	(.L_60 - .L_59)
.L_59:
        /*000c*/ 	.word	0x00000000
        /*0010*/ 	.short	0x0002
        /*0012*/ 	.short	0x0010
        /*0014*/ 	.byte	0x00, 0xf5, 0x21, 0x00


	//----- nvinfo : EIATTR_KPARAM_INFO
	.align		4
.L_60:
        /*0018*/ 	.byte	0x04, 0x17
        /*001a*/ 	.short	(.L_62 - .L_61)
.L_61:
        /*001c*/ 	.word	0x00000000
        /*0020*/ 	.short	0x0001
        /*0022*/ 	.short	0x0008
        /*0024*/ 	.byte	0x00, 0xf5, 0x21, 0x00


	//----- nvinfo : EIATTR_KPARAM_INFO
	.align		4
.L_62:
        /*0028*/ 	.byte	0x04, 0x17
        /*002a*/ 	.short	(.L_64 - .L_63)
.L_63:
        /*002c*/ 	.word	0x00000000
        /*0030*/ 	.short	0x0000
        /*0032*/ 	.short	0x0000
        /*0034*/ 	.byte	0x00, 0xf5, 0x21, 0x00


	//----- nvinfo : EIATTR_SPARSE_MMA_MASK
	.align		4
.L_64:
        /*0038*/ 	.byte	0x03, 0x50
        /*003a*/ 	.short	0x0000


	//----- nvinfo : EIATTR_MAXREG_COUNT
	.align		4
        /*003c*/ 	.byte	0x03, 0x1b
        /*003e*/ 	.short	0x00ff


	//----- nvinfo : EIATTR_NUM_BARRIERS
	.align		4
        /*0040*/ 	.byte	0x02, 0x4c
        /*0042*/ 	.byte	0x01
	.zero		1


	//----- nvinfo : EIATTR_MERCURY_ISA_VERSION
	.align		4
        /*0044*/ 	.byte	0x03, 0x5f
        /*0046*/ 	.short	0x0101


	//----- nvinfo : EIATTR_VRC_CTA_INIT_COUNT
	.align		4
        /*0048*/ 	.byte	0x02, 0x4a
	.zero		1
	.zero		1


	//----- nvinfo : EIATTR_EXIT_INSTR_OFFSETS
	.align		4
        /*004c*/ 	.byte	0x04, 0x1c
        /*004e*/ 	.short	(.L_66 - .L_65)


	//   ....[0]....
.L_65:
        /*0050*/ 	.word	0x00000c10


	//----- nvinfo : EIATTR_CRS_STACK_SIZE
	.align		4
.L_66:
        /*0054*/ 	.byte	0x04, 0x1e
        /*0056*/ 	.short	(.L_68 - .L_67)
.L_67:
        /*0058*/ 	.word	0x00000000


	//----- nvinfo : EIATTR_CBANK_PARAM_SIZE
	.align		4
.L_68:
        /*005c*/ 	.byte	0x03, 0x19
        /*005e*/ 	.short	0x0018


	//----- nvinfo : EIATTR_PARAM_CBANK
	.align		4
        /*0060*/ 	.byte	0x04, 0x0a
        /*0062*/ 	.short	(.L_70 - .L_69)
	.align		4
.L_69:
        /*0064*/ 	.word	index@(.nv.constant0._Z10upTrianglePK6float2PS_S2_)
        /*0068*/ 	.short	0x0380
        /*006a*/ 	.short	0x0018


	//----- nvinfo : EIATTR_SW_WAR
	.align		4
.L_70:
        /*006c*/ 	.byte	0x04, 0x36
        /*006e*/ 	.short	(.L_72 - .L_71)
.L_71:
        /*0070*/ 	.word	0x00000008
.L_72:


//--------------------- .nv.callgraph             --------------------------
	.section	.nv.callgraph,"",@"SHT_CUDA_CALLGRAPH"
	.align	4
	.sectionentsize	8
	.align		4
        /*0000*/ 	.word	0x00000000
	.align		4
        /*0004*/ 	.word	0xffffffff
	.align		4
        /*0008*/ 	.word	0x00000000
	.align		4
        /*000c*/ 	.word	0xfffffffe
	.align		4
        /*0010*/ 	.word	0x00000000
	.align		4
        /*0014*/ 	.word	0xfffffffd
	.align		4
        /*0018*/ 	.word	0x00000000
	.align		4
        /*001c*/ 	.word	0xfffffffc


//--------------------- .nv.constant3             --------------------------
	.section	.nv.constant3,"a",@progbits
	.align	8
.nv.constant3:
	.type		disc,@object
	.size		disc,(.L_0 - disc)
disc:
	.zero		8
.L_0:


//--------------------- .text._Z12wholeDiamondP6float2S0_i --------------------------
	.section	.text._Z12wholeDiamondP6float2S0_i,"ax",@progbits
	.align	128
        .global         _Z12wholeDiamondP6float2S0_i
        .type           _Z12wholeDiamondP6float2S0_i,@function
        .size           _Z12wholeDiamondP6float2S0_i,(.L_x_116 - _Z12wholeDiamondP6float2S0_i)
        .other          _Z12wholeDiamondP6float2S0_i,@"STO_CUDA_ENTRY STV_DEFAULT"
_Z12wholeDiamondP6float2S0_i:
.text._Z12wholeDiamondP6float2S0_i:
[----:B------:R-:W-:Y:S01]  /*0000*/  LDC R1, c[0x0][0x37c] ;  /* 0x0000df00ff017b82 */ /* 0x000fe20000000800 */
[----:B------:R-:W0:Y:S07]  /*0010*/  S2R R7, SR_TID.X ;  /* 0x0000000000077919 */ /* 0x000e2e0000002100 */
[----:B------:R-:W1:Y:S01]  /*0020*/  LDC R0, c[0x0][0x390] ;  /* 0x0000e400ff007b82 */ /* 0x000e620000000800 */
[----:B------:R-:W0:Y:S01]  /*0030*/  LDCU UR7, c[0x0][0x360] ;  /* 0x00006c00ff0777ac */ /* 0x000e220008000800 */
[----:B------:R-:W0:Y:S01]  /*0040*/  S2R R6, SR_CTAID.X ;  /* 0x0000000000067919 */ /* 0x000e220000002500 */
[----:B------:R-:W2:Y:S05]  /*0050*/  LDCU.64 UR8, c[0x0][0x358] ;  /* 0x00006b00ff0877ac */ /* 0x000eaa0008000a00 */
[----:B------:R-:W3:Y:S08]  /*0060*/  LDC R25, c[0x0][0x360] ;  /* 0x0000d800ff197b82 */ /* 0x000ef00000000800 */
[----:B------:R-:W3:Y:S08]  /*0070*/  LDC R4, c[0x0][0x370] ;  /* 0x0000dc00ff047b82 */ /* 0x000ef00000000800 */
[----:B------:R-:W4:Y:S01]  /*0080*/  LDC.64 R2, c[0x0][0x380] ;  /* 0x0000e000ff027b82 */ /* 0x000f220000000a00 */
[----:B-1----:R-:W-:-:S07]  /*0090*/  ISETP.GE.AND P0, PT, R0, 0x1, PT ;  /* 0x000000010000780c */ /* 0x002fce0003f06270 */
[----:B------:R-:W1:Y:S01]  /*00a0*/  LDC.64 R12, c[0x0][0x388] ;  /* 0x0000e200ff0c7b82 */ /* 0x000e620000000a00 */
[----:B0-----:R-:W-:-:S04]  /*00b0*/  IMAD R15, R6, UR7, R7 ;  /* 0x00000007060f7c24 */ /* 0x001fc8000f8e0207 */
[----:B------:R-:W-:Y:S02]  /*00c0*/  IMAD R0, R0, UR7, R15 ;  /* 0x0000000700007c24 */ /* 0x000fe4000f8e020f */
[----:B---3--:R-:W-:-:S05]  /*00d0*/  IMAD R5, R25, R4, -0x1 ;  /* 0xffffffff19057424 */ /* 0x008fca00078e0204 */
[----:B------:R-:W-:Y:S01]  /*00e0*/  LOP3.LUT R19, R0, R5, RZ, 0xc0, !PT ;  /* 0x0000000500137212 */ /* 0x000fe200078ec0ff */
[----:B----4-:R-:W-:-:S05]  /*00f0*/  IMAD.WIDE R16, R15, 0x8, R2 ;  /* 0x000000080f107825 */ /* 0x010fca00078e0202 */
[----:B--2---:R-:W2:Y:S01]  /*0100*/  @P0 LDG.E.64 R8, desc[UR8][R16.64] ;  /* 0x0000000810080981 */ /* 0x004ea2000c1e1b00 */
[----:B-1----:R-:W-:-:S06]  /*0110*/  @P0 IMAD.WIDE R10, R19, 0x8, R12 ;  /* 0x00000008130a0825 */ /* 0x002fcc00078e020c */
[----:B------:R-:W3:Y:S01]  /*0120*/  @P0 LDG.E.64 R10, desc[UR8][R10.64] ;  /* 0x000000080a0a0981 */ /* 0x000ee2000c1e1b00 */
[----:B------:R-:W0:Y:S01]  /*0130*/  S2R R5, SR_CgaCtaId ;  /* 0x0000000000057919 */ /* 0x000e220000008800 */
[----:B------:R-:W-:Y:S01]  /*0140*/  MOV R0, 0x400 ;  /* 0x0000040000007802 */ /* 0x000fe20000000f00 */
[----:B------:R-:W-:-:S04]  /*0150*/  IMAD.WIDE R12, R15, 0x8, R12 ;  /* 0x000000080f0c7825 */ /* 0x000fc800078e020c */
[----:B------:R-:W-:Y:S01]  /*0160*/  @!P0 IMAD.WIDE R14, R19, 0x8, R2 ;  /* 0x00000008130e8825 */ /* 0x000fe200078e0202 */
[----:B0-----:R-:W-:-:S04]  /*0170*/  LEA R0, R5, R0, 0x18 ;  /* 0x0000000005007211 */ /* 0x001fc800078ec0ff */
[----:B------:R-:W-:-:S04]  /*0180*/  LEA R6, R25, R0, 0x4 ;  /* 0x0000000019067211 */ /* 0x000fc800078e20ff */
[----:B------:R-:W-:-:S04]  /*0190*/  LEA R6, R7, R6, 0x3 ;  /* 0x0000000607067211 */ /* 0x000fc800078e18ff */
[----:B------:R-:W-:-:S05]  /*01a0*/  LEA R5, R25, R6, 0x3 ;  /* 0x0000000619057211 */ /* 0x000fca00078e18ff */
[----:B--2---:R0:W-:Y:S04]  /*01b0*/  @P0 STS.64 [R5+0x20], R8 ;  /* 0x0000200805000388 */ /* 0x0041e80000000a00 */
[----:B---3--:R0:W-:Y:S04]  /*01c0*/  @P0 STS.64 [R6+0x20], R10 ;  /* 0x0000200a06000388 */ /* 0x0081e80000000a00 */
[----:B------:R-:W2:Y:S04]  /*01d0*/  @!P0 LDG.E.64 R8, desc[UR8][R14.64] ;  /* 0x000000080e088981 */ /* 0x000ea8000c1e1b00 */
[----:B------:R-:W3:Y:S01]  /*01e0*/  @!P0 LDG.E.64 R10, desc[UR8][R12.64] ;  /* 0x000000080c0a8981 */ /* 0x000ee2000c1e1b00 */
[----:B------:R-:W1:Y:S01]  /*01f0*/  LDC R24, c[0x0][0x360] ;  /* 0x0000d800ff187b82 */ /* 0x000e620000000800 */
[----:B------:R-:W-:-:S02]  /*0200*/  ISETP.GT.U32.AND P1, PT, R7, 0x1, PT ;  /* 0x000000010700780c */ /* 0x000fc40003f24070 */
[----:B------:R-:W-:Y:S02]  /*0210*/  LEA R4, R7, R0, 0x3 ;  /* 0x0000000007047211 */ /* 0x000fe400078e18ff */
[----:B------:R-:W-:Y:S01]  /*0220*/  IADD3 R2, PT, PT, R25, 0x2, RZ ;  /* 0x0000000219027810 */ /* 0x000fe20007ffe0ff */
[----:B---3--:R0:W-:Y:S04]  /*0230*/  @!P0 STS.64 [R6+0x20], R10 ;  /* 0x0000200a06008388 */ /* 0x0081e80000000a00 */
[----:B--2---:R0:W-:Y:S04]  /*0240*/  @!P0 STS.64 [R5+0x20], R8 ;  /* 0x0000200805008388 */ /* 0x0041e80000000a00 */
[----:B------:R0:W-:Y:S04]  /*0250*/  @!P1 STS.64 [R4], R8 ;  /* 0x0000000804009388 */ /* 0x0001e80000000a00 */
[----:B------:R0:W-:Y:S01]  /*0260*/  @!P1 STS.64 [R4+0x10], R10 ;  /* 0x0000100a04009388 */ /* 0x0001e20000000a00 */
[----:B-1----:R-:W-:-:S13]  /*0270*/  ISETP.GE.U32.AND P0, PT, R24, 0x3, PT ;  /* 0x000000031800780c */ /* 0x002fda0003f06070 */
[----:B0-----:R-:W-:Y:S05]  /*0280*/  @!P0 BRA `(.L_x_0) ;  /* 0x00000008001c8947 */ /* 0x001fea0003800000 */
[----:B------:R-:W0:Y:S01]  /*0290*/  LDC.64 R8, c[0x3][RZ] ;  /* 0x00c00000ff087b82 */ /* 0x000e220000000a00 */
[----:B------:R-:W-:Y:S01]  /*02a0*/  MOV R23, RZ ;  /* 0x000000ff00177202 */ /* 0x000fe20000000f00 */
[----:B------:R-:W-:Y:S01]  /*02b0*/  UMOV UR5, 0x18 ;  /* 0x0000001800057882 */ /* 0x000fe20000000000 */
[----:B------:R-:W-:Y:S01]  /*02c0*/  MOV R28, R4 ;  /* 0x00000004001c7202 */ /* 0x000fe20000000f00 */
[----:B------:R-:W-:Y:S01]  /*02d0*/  UIMAD UR5, UR7, UR5, 0x30 ;  /* 0x00000030070574a4 */ /* 0x000fe2000f8e0205 */
[----:B------:R-:W-:Y:S01]  /*02e0*/  UMOV UR4, URZ ;  /* 0x000000ff00047c82 */ /* 0x000fe20008000000 */
[----:B0-----:R-:W0:Y:S01]  /*02f0*/  F2F.F64.F32 R34, R9 ;  /* 0x0000000900227310 */ /* 0x001e220000201800 */
[C---:B------:R-:W-:Y:S01]  /*0300*/  FMUL R29, R8.reuse, R8 ;  /* 0x00000008081d7220 */ /* 0x040fe20000400000 */
[----:B------:R-:W-:Y:S01]  /*0310*/  FMUL R27, R8, 4 ;  /* 0x40800000081b7820 */ /* 0x000fe20000400000 */
[----:B0-----:R-:W-:-:S11]  /*0320*/  DMUL R34, R34, 0.5 ;  /* 0x3fe0000022227828 */ /* 0x001fd60000000000 */
.L_x_13:
[----:B------:R-:W-:Y:S01]  /*0330*/  ISETP.GT.U32.AND P1, PT, R7, 0x1, PT ;  /* 0x000000010700780c */ /* 0x000fe20003f24070 */
[----:B------:R-:W-:Y:S01]  /*0340*/  UIADD3 UR4, UPT, UPT, UR4, 0x2, URZ ;  /* 0x0000000204047890 */ /* 0x000fe2000fffe0ff */
[----:B------:R-:W-:Y:S01]  /*0350*/  IADD3 R23, PT, PT, R23, 0x1, RZ ;  /* 0x0000000117177810 */ /* 0x000fe20007ffe0ff */
[----:B------:R-:W-:Y:S03]  /*0360*/  BSSY.RECONVERGENT B2, `(.L_x_1) ;  /* 0x0000074000027945 */ /* 0x000fe60003800200 */
[----:B0-----:R-:W-:-:S04]  /*0370*/  LOP3.LUT R0, R23, 0x1, RZ, 0xc0, !PT ;  /* 0x0000000117007812 */ /* 0x001fc800078ec0ff */
[----:B------:R-:W-:-:S03]  /*0380*/  ISETP.NE.U32.AND P0, PT, R0, 0x1, PT ;  /* 0x000000010000780c */ /* 0x000fc60003f05070 */
[----:B------:R-:W0:Y:S01]  /*0390*/  @!P1 LDS.64 R8, [R28+UR5] ;  /* 0x000000051c089984 */ /* 0x000e220008000a00 */
[----:B------:R-:W-:Y:S01]  /*03a0*/  SEL R3, R2, RZ, !P0 ;  /* 0x000000ff02037207 */ /* 0x000fe20004000000 */
[----:B------:R-:W-:Y:S01]  /*03b0*/  @!P1 IMAD R10, R25, 0x10, R28 ;  /* 0x00000010190a9824 */ /* 0x000fe200078e021c */
[----:B------:R-:W-:Y:S02]  /*03c0*/  ISETP.GE.U32.AND P0, PT, R7, UR4, PT ;  /* 0x0000000407007c0c */ /* 0x000fe4000bf06070 */
[C---:B-1----:R-:W-:Y:S02]  /*03d0*/  LEA R22, R3.reuse, R4, 0x3 ;  /* 0x0000000403167211 */ /* 0x042fe400078e18ff */
[----:B------:R-:W-:-:S03]  /*03e0*/  @!P1 LEA R0, R3, R28, 0x3 ;  /* 0x0000001c03009211 */ /* 0x000fc600078e18ff */
[----:B0-----:R-:W-:Y:S04]  /*03f0*/  @!P1 STS.64 [R22], R8 ;  /* 0x0000000816009388 */ /* 0x001fe80000000a00 */
[----:B------:R-:W0:Y:S04]  /*0400*/  @!P1 LDS.64 R10, [R10+0x30] ;  /* 0x000030000a0a9984 */ /* 0x000e280000000a00 */
[----:B0-----:R0:W-:Y:S01]  /*0410*/  @!P1 STS.64 [R0+0x20], R10 ;  /* 0x0000200a00009388 */ /* 0x0011e20000000a00 */
[----:B------:R-:W-:Y:S05]  /*0420*/  @P0 BRA `(.L_x_2) ;  /* 0x00000004009c0947 */ /* 0x000fea0003800000 */
[----:B------:R-:W-:Y:S01]  /*0430*/  LOP3.LUT R3, R23, 0x1, RZ, 0xc, !PT ;  /* 0x0000000117037812 */ /* 0x000fe200078e0cff */
[----:B0-----:R-:W0:Y:S01]  /*0440*/  MUFU.RCP R10, R29 ;  /* 0x0000001d000a7308 */ /* 0x001e220000001000 */
[----:B------:R-:W-:Y:S03]  /*0450*/  BSSY.RECONVERGENT B3, `(.L_x_3) ;  /* 0x0000014000037945 */ /* 0x000fe60003800200 */
[----:B------:R-:W-:-:S05]  /*0460*/  IMAD R3, R3, R2, RZ ;  /* 0x0000000203037224 */ /* 0x000fca00078e02ff */
[----:B------:R-:W-:-:S05]  /*0470*/  LEA R0, R3, R4, 0x3 ;  /* 0x0000000403007211 */ /* 0x000fca00078e18ff */
[----:B------:R-:W1:Y:S01]  /*0480*/  LDS R32, [R0+0x8] ;  /* 0x0000080000207984 */ /* 0x000e620000000800 */
[----:B0-----:R-:W-:-:S03]  /*0490*/  FFMA R9, -R29, R10, 1 ;  /* 0x3f8000001d097423 */ /* 0x001fc6000000010a */
[----:B------:R-:W-:Y:S01]  /*04a0*/  LDS.64 R20, [R0] ;  /* 0x0000000000147984 */ /* 0x000fe20000000a00 */
[----:B------:R-:W-:-:S03]  /*04b0*/  FFMA R10, R10, R9, R10 ;  /* 0x000000090a0a7223 */ /* 0x000fc6000000000a */
[----:B------:R-:W0:Y:S01]  /*04c0*/  LDS.64 R18, [R0+0x10] ;  /* 0x0000100000127984 */ /* 0x000e220000000a00 */
[----:B-1----:R-:W-:Y:S01]  /*04d0*/  FADD R8, R32, R32 ;  /* 0x0000002020087221 */ /* 0x002fe20000000000 */
[----:B0-----:R-:W-:-:S04]  /*04e0*/  FADD R31, R20, R18 ;  /* 0x00000012141f7221 */ /* 0x001fc80000000000 */
[----:B------:R-:W-:-:S04]  /*04f0*/  FADD R3, R31, -R8 ;  /* 0x800000081f037221 */ /* 0x000fc80000000000 */
[----:B------:R-:W0:Y:S01]  /*0500*/  FCHK P0, R3, R29 ;  /* 0x0000001d03007302 */ /* 0x000e220000000000 */
[----:B------:R-:W-:-:S04]  /*0510*/  FFMA R33, R3, R10, RZ ;  /* 0x0000000a03217223 */ /* 0x000fc800000000ff */
[----:B------:R-:W-:-:S04]  /*0520*/  FFMA R8, -R29, R33, R3 ;  /* 0x000000211d087223 */ /* 0x000fc80000000103 */
[----:B------:R-:W-:Y:S01]  /*0530*/  FFMA R33, R10, R8, R33 ;  /* 0x000000080a217223 */ /* 0x000fe20000000021 */
[----:B0-----:R-:W-:Y:S06]  /*0540*/  @!P0 BRA `(.L_x_4) ;  /* 0x0000000000108947 */ /* 0x001fec0003800000 */
[----:B------:R-:W-:Y:S02]  /*0550*/  MOV R0, R29 ;  /* 0x0000001d00007202 */ /* 0x000fe40000000f00 */
[----:B------:R-:W-:-:S07]  /*0560*/  MOV R8, 0x580 ;  /* 0x0000058000087802 */ /* 0x000fce0000000f00 */
[----:B------:R-:W-:Y:S05]  /*0570*/  CALL.REL.NOINC `($__internal_0_$__cuda_sm3x_div_rn_noftz_f32_slowpath) ;  /* 0x0000001400987944 */ /* 0x000fea0003c00000 */
[----:B------:R-:W-:-:S07]  /*0580*/  MOV R33, R0 ;  /* 0x0000000000217202 */ /* 0x000fce0000000f00 */
.L_x_4:
[----:B------:R-:W-:Y:S05]  /*0590*/  BSYNC.RECONVERGENT B3 ;  /* 0x0000000000037941 */ /* 0x000fea0003800200 */
.L_x_3:
[----:B------:R-:W0:Y:S01]  /*05a0*/  MUFU.RCP R0, R27 ;  /* 0x0000001b00007308 */ /* 0x000e220000001000 */
[----:B------:R-:W-:Y:S01]  /*05b0*/  FMUL R3, R18, R18 ;  /* 0x0000001212037220 */ /* 0x000fe20000400000 */
[----:B------:R-:W-:Y:S03]  /*05c0*/  BSSY.RECONVERGENT B3, `(.L_x_5) ;  /* 0x000000d000037945 */ /* 0x000fe60003800200 */
[----:B------:R-:W-:-:S04]  /*05d0*/  FFMA R3, R20, R20, -R3 ;  /* 0x0000001414037223 */ /* 0x000fc80000000803 */
[----:B------:R-:W1:Y:S01]  /*05e0*/  FCHK P0, R3, R27 ;  /* 0x0000001b03007302 */ /* 0x000e620000000000 */
[----:B0-----:R-:W-:-:S04]  /*05f0*/  FFMA R9, -R27, R0, 1 ;  /* 0x3f8000001b097423 */ /* 0x001fc80000000100 */
[----:B------:R-:W-:-:S04]  /*0600*/  FFMA R0, R0, R9, R0 ;  /* 0x0000000900007223 */ /* 0x000fc80000000000 */
[----:B------:R-:W-:-:S04]  /*0610*/  FFMA R9, R3, R0, RZ ;  /* 0x0000000003097223 */ /* 0x000fc800000000ff */
[----:B------:R-:W-:-:S04]  /*0620*/  FFMA R30, -R27, R9, R3 ;  /* 0x000000091b1e7223 */ /* 0x000fc80000000103 */
[----:B------:R-:W-:Y:S01]  /*0630*/  FFMA R30, R0, R30, R9 ;  /* 0x0000001e001e7223 */ /* 0x000fe20000000009 */
[----:B-1----:R-:W-:Y:S06]  /*0640*/  @!P0 BRA `(.L_x_6) ;  /* 0x0000000000108947 */ /* 0x002fec0003800000 */
[----:B------:R-:W-:Y:S02]  /*0650*/  MOV R0, R27 ;  /* 0x0000001b00007202 */ /* 0x000fe40000000f00 */
[----:B------:R-:W-:-:S07]  /*0660*/  MOV R8, 0x680 ;  /* 0x0000068000087802 */ /* 0x000fce0000000f00 */
[----:B------:R-:W-:Y:S05]  /*0670*/  CALL.REL.NOINC `($__internal_0_$__cuda_sm3x_div_rn_noftz_f32_slowpath) ;  /* 0x0000001400587944 */ /* 0x000fea0003c00000 */
[----:B------:R-:W-:-:S07]  /*0680*/  MOV R30, R0 ;  /* 0x00000000001e7202 */ /* 0x000fce0000000f00 */
.L_x_6:
[----:B------:R-:W-:Y:S05]  /*0690*/  BSYNC.RECONVERGENT B3 ;  /* 0x0000000000037941 */ /* 0x000fea0003800200 */
.L_x_5:
[----:B------:R-:W0:Y:S01]  /*06a0*/  MUFU.RCP R0, R29 ;  /* 0x0000001d00007308 */ /* 0x000e220000001000 */
[----:B------:R-:W-:Y:S01]  /*06b0*/  FADD R21, R20, R21 ;  /* 0x0000001514157221 */ /* 0x000fe20000000000 */
[----:B------:R-:W-:Y:S01]  /*06c0*/  FADD R18, R18, R19 ;  /* 0x0000001312127221 */ /* 0x000fe20000000000 */
[----:B------:R-:W-:Y:S01]  /*06d0*/  FADD R33, R32, R33 ;  /* 0x0000002120217221 */ /* 0x000fe20000000000 */
[----:B------:R-:W-:Y:S02]  /*06e0*/  BSSY.RECONVERGENT B3, `(.L_x_7) ;  /* 0x000000f000037945 */ /* 0x000fe40003800200 */
[----:B------:R-:W-:Y:S01]  /*06f0*/  FADD R18, R21, R18 ;  /* 0x0000001215127221 */ /* 0x000fe20000000000 */
[----:B------:R-:W-:-:S04]  /*0700*/  FADD R33, R33, R33 ;  /* 0x0000002121217221 */ /* 0x000fc80000000000 */
[----:B------:R-:W-:-:S04]  /*0710*/  FADD R10, R18, -R33 ;  /* 0x80000021120a7221 */ /* 0x000fc80000000000 */
        /* <DEDUP_REMOVED lines=8> */
[----:B------:R-:W-:Y:S02]  /*07a0*/  MOV R0, R29 ;  /* 0x0000001d00007202 */ /* 0x000fe40000000f00 */
[----:B------:R-:W-:-:S07]  /*07b0*/  MOV R8, 0x7d0 ;  /* 0x000007d000087802 */ /* 0x000fce0000000f00 */
[----:B------:R-:W-:Y:S05]  /*07c0*/  CALL.REL.NOINC `($__internal_0_$__cuda_sm3x_div_rn_noftz_f32_slowpath) ;  /* 0x0000001400047944 */ /* 0x000fea0003c00000 */
.L_x_8:
[----:B------:R-:W-:Y:S05]  /*07d0*/  BSYNC.RECONVERGENT B3 ;  /* 0x0000000000037941 */ /* 0x000fea0003800200 */
.L_x_7:
[----:B------:R-:W-:Y:S01]  /*07e0*/  FADD R0, R0, R30 ;  /* 0x0000001e00007221 */ /* 0x000fe20000000000 */
[----:B------:R-:W-:Y:S01]  /*07f0*/  F2F.F64.F32 R32, R32 ;  /* 0x0000002000207310 */ /* 0x000fe20000201800 */
[----:B------:R-:W-:Y:S07]  /*0800*/  BSSY.RECONVERGENT B3, `(.L_x_9) ;  /* 0x0000013000037945 */ /* 0x000fee0003800200 */
[----:B------:R-:W0:Y:S08]  /*0810*/  F2F.F64.F32 R20, R0 ;  /* 0x0000000000147310 */ /* 0x000e300000201800 */
[----:B------:R-:W1:Y:S01]  /*0820*/  MUFU.RCP R14, R29 ;  /* 0x0000001d000e7308 */ /* 0x000e620000001000 */
[----:B0-----:R-:W-:-:S10]  /*0830*/  DFMA R20, -R34, R20, R32 ;  /* 0x000000142214722b */ /* 0x001fd40000000120 */
[----:B------:R-:W0:Y:S01]  /*0840*/  F2F.F32.F64 R20, R20 ;  /* 0x0000001400147310 */ /* 0x000e220000301000 */
[----:B-1----:R-:W-:-:S04]  /*0850*/  FFMA R19, -R29, R14, 1 ;  /* 0x3f8000001d137423 */ /* 0x002fc8000000010e */
[----:B------:R-:W-:Y:S01]  /*0860*/  FFMA R19, R14, R19, R14 ;  /* 0x000000130e137223 */ /* 0x000fe2000000000e */
[----:B0-----:R-:W-:-:S04]  /*0870*/  FADD R8, R20, R20 ;  /* 0x0000001414087221 */ /* 0x001fc80000000000 */
[----:B------:R-:W-:-:S04]  /*0880*/  FADD R10, R31, -R8 ;  /* 0x800000081f0a7221 */ /* 0x000fc80000000000 */
[----:B------:R-:W0:Y:S01]  /*0890*/  FCHK P0, R10, R29 ;  /* 0x0000001d0a007302 */ /* 0x000e220000000000 */
[----:B------:R-:W-:-:S04]  /*08a0*/  FFMA R8, R19, R10, RZ ;  /* 0x0000000a13087223 */ /* 0x000fc800000000ff */
[----:B------:R-:W-:-:S04]  /*08b0*/  FFMA R3, -R29, R8, R10 ;  /* 0x000000081d037223 */ /* 0x000fc8000000010a */
[----:B------:R-:W-:Y:S01]  /*08c0*/  FFMA R19, R19, R3, R8 ;  /* 0x0000000313137223 */ /* 0x000fe20000000008 */
[----:B0-----:R-:W-:Y:S06]  /*08d0*/  @!P0 BRA `(.L_x_10) ;  /* 0x0000000000148947 */ /* 0x001fec0003800000 */
[----:B------:R-:W-:Y:S01]  /*08e0*/  IMAD.MOV.U32 R3, RZ, RZ, R10 ;  /* 0x000000ffff037224 */ /* 0x000fe200078e000a */
[----:B------:R-:W-:Y:S02]  /*08f0*/  MOV R0, R29 ;  /* 0x0000001d00007202 */ /* 0x000fe40000000f00 */
[----:B------:R-:W-:-:S07]  /*0900*/  MOV R8, 0x920 ;  /* 0x0000092000087802 */ /* 0x000fce0000000f00 */
[----:B------:R-:W-:Y:S05]  /*0910*/  CALL.REL.NOINC `($__internal_0_$__cuda_sm3x_div_rn_noftz_f32_slowpath) ;  /* 0x0000001000b07944 */ /* 0x000fea0003c00000 */
[----:B------:R-:W-:-:S07]  /*0920*/  MOV R19, R0 ;  /* 0x0000000000137202 */ /* 0x000fce0000000f00 */
.L_x_10:
[----:B------:R-:W-:Y:S05]  /*0930*/  BSYNC.RECONVERGENT B3 ;  /* 0x0000000000037941 */ /* 0x000fea0003800200 */
.L_x_9:
[----:B------:R-:W0:Y:S01]  /*0940*/  MUFU.RCP R0, R29 ;  /* 0x0000001d00007308 */ /* 0x000e220000001000 */
[----:B------:R-:W-:Y:S01]  /*0950*/  FADD R20, R20, R19 ;  /* 0x0000001314147221 */ /* 0x000fe20000000000 */
[----:B------:R-:W-:Y:S03]  /*0960*/  BSSY.RECONVERGENT B3, `(.L_x_11) ;  /* 0x000000e000037945 */ /* 0x000fe60003800200 */
        /* <DEDUP_REMOVED lines=13> */
.L_x_12:
[----:B------:R-:W-:Y:S05]  /*0a40*/  BSYNC.RECONVERGENT B3 ;  /* 0x0000000000037941 */ /* 0x000fea0003800200 */
.L_x_11:
[----:B------:R-:W-:-:S04]  /*0a50*/  FADD R0, R0, R30 ;  /* 0x0000001e00007221 */ /* 0x000fc80000000000 */
[----:B------:R-:W0:Y:S02]  /*0a60*/  F2F.F64.F32 R8, R0 ;  /* 0x0000000000087310 */ /* 0x000e240000201800 */
[----:B0-----:R-:W-:-:S06]  /*0a70*/  DFMA R8, -R34, R8, R32 ;  /* 0x000000082208722b */ /* 0x001fcc0000000120 */
[----:B------:R-:W0:Y:S02]  /*0a80*/  F2F.F32.F64 R18, R8 ;  /* 0x0000000800127310 */ /* 0x000e240000301000 */
[----:B0-----:R1:W-:Y:S03]  /*0a90*/  STS.64 [R22+0x10], R18 ;  /* 0x0000101216007388 */ /* 0x0013e60000000a00 */
.L_x_2:
[----:B------:R-:W-:Y:S05]  /*0aa0*/  BSYNC.RECONVERGENT B2 ;  /* 0x0000000000027941 */ /* 0x000fea0003800200 */
.L_x_1:
[----:B------:R-:W-:Y:S01]  /*0ab0*/  UIADD3 UR6, UPT, UPT, UR4, 0x2, URZ ;  /* 0x0000000204067890 */ /* 0x000fe2000fffe0ff */
[----:B------:R-:W-:Y:S01]  /*0ac0*/  BAR.SYNC.DEFER_BLOCKING 0x0 ;  /* 0x0000000000007b1d */ /* 0x000fe20000010000 */
[----:B------:R-:W-:-:S04]  /*0ad0*/  IADD3 R28, PT, PT, R28, 0x10, RZ ;  /* 0x000000101c1c7810 */ /* 0x000fc80007ffe0ff */
[----:B------:R-:W-:-:S13]  /*0ae0*/  ISETP.LE.U32.AND P0, PT, R24, UR6, PT ;  /* 0x0000000618007c0c */ /* 0x000fda000bf03070 */
[----:B------:R-:W-:Y:S05]  /*0af0*/  @!P0 BRA `(.L_x_13) ;  /* 0xfffffff8000c8947 */ /* 0x000fea000383ffff */
.L_x_0:
[----:B0-----:R-:W-:Y:S01]  /*0b00*/  LEA R0, R25, R4, 0x3 ;  /* 0x0000000419007211 */ /* 0x001fe200078e18ff */
[----:B------:R-:W0:Y:S01]  /*0b10*/  LDC R23, c[0x3][RZ] ;  /* 0x00c00000ff177b82 */ /* 0x000e220000000800 */
[----:B------:R-:W-:Y:S03]  /*0b20*/  BSSY.RECONVERGENT B2, `(.L_x_14) ;  /* 0x0000014000027945 */ /* 0x000fe60003800200 */
[----:B------:R-:W2:Y:S04]  /*0b30*/  LDS R30, [R0+0x18] ;  /* 0x00001800001e7984 */ /* 0x000ea80000000800 */
[----:B------:R-:W-:Y:S04]  /*0b40*/  LDS.64 R20, [R0+0x10] ;  /* 0x0000100000147984 */ /* 0x000fe80000000a00 */
[----:B-1----:R-:W1:Y:S01]  /*0b50*/  LDS.64 R18, [R0+0x20] ;  /* 0x0000200000127984 */ /* 0x002e620000000a00 */
[----:B0-----:R-:W-:-:S04]  /*0b60*/  FMUL R23, R23, R23 ;  /* 0x0000001717177220 */ /* 0x001fc80000400000 */
[----:B------:R-:W0:Y:S01]  /*0b70*/  MUFU.RCP R8, R23 ;  /* 0x0000001700087308 */ /* 0x000e220000001000 */
[----:B--2---:R-:W-:Y:S01]  /*0b80*/  FADD R3, R30, R30 ;  /* 0x0000001e1e037221 */ /* 0x004fe20000000000 */
[----:B0-----:R-:W-:-:S04]  /*0b90*/  FFMA R29, -R23, R8, 1 ;  /* 0x3f800000171d7423 */ /* 0x001fc80000000108 */
[----:B------:R-:W-:Y:S01]  /*0ba0*/  FFMA R29, R8, R29, R8 ;  /* 0x0000001d081d7223 */ /* 0x000fe20000000008 */
[----:B-1----:R-:W-:-:S04]  /*0bb0*/  FADD R28, R20, R18 ;  /* 0x00000012141c7221 */ /* 0x002fc80000000000 */
        /* <DEDUP_REMOVED lines=10> */
.L_x_15:
[----:B------:R-:W-:Y:S05]  /*0c60*/  BSYNC.RECONVERGENT B2 ;  /* 0x0000000000027941 */ /* 0x000fea0003800200 */
.L_x_14:
[----:B------:R-:W0:Y:S01]  /*0c70*/  LDC R22, c[0x3][RZ] ;  /* 0x00c00000ff167b82 */ /* 0x000e220000000800 */
[----:B------:R-:W-:Y:S01]  /*0c80*/  FMUL R3, R18, R18 ;  /* 0x0000001212037220 */ /* 0x000fe20000400000 */
[----:B------:R-:W-:Y:S03]  /*0c90*/  BSSY.RECONVERGENT B2, `(.L_x_16) ;  /* 0x000000f000027945 */ /* 0x000fe60003800200 */
[----:B------:R-:W-:Y:S01]  /*0ca0*/  FFMA R3, R20, R20, -R3 ;  /* 0x0000001414037223 */ /* 0x000fe20000000803 */
[----:B0-----:R-:W-:-:S04]  /*0cb0*/  FMUL R22, R22, 4 ;  /* 0x4080000016167820 */ /* 0x001fc80000400000 */
[----:B------:R-:W0:Y:S08]  /*0cc0*/  MUFU.RCP R27, R22 ;  /* 0x00000016001b7308 */ /* 0x000e300000001000 */
[----:B------:R-:W1:Y:S01]  /*0cd0*/  FCHK P0, R3, R22 ;  /* 0x0000001603007302 */ /* 0x000e620000000000 */
[----:B0-----:R-:W-:-:S04]  /*0ce0*/  FFMA R0, -R22, R27, 1 ;  /* 0x3f80000016007423 */ /* 0x001fc8000000011b */
[----:B------:R-:W-:-:S04]  /*0cf0*/  FFMA R27, R27, R0, R27 ;  /* 0x000000001b1b7223 */ /* 0x000fc8000000001b */
[----:B------:R-:W-:-:S04]  /*0d00*/  FFMA R0, R27, R3, RZ ;  /* 0x000000031b007223 */ /* 0x000fc800000000ff */
[----:B------:R-:W-:-:S04]  /*0d10*/  FFMA R9, -R22, R0, R3 ;  /* 0x0000000016097223 */ /* 0x000fc80000000103 */
[----:B------:R-:W-:Y:S01]  /*0d20*/  FFMA R27, R27, R9, R0 ;  /* 0x000000091b1b7223 */ /* 0x000fe20000000000 */
[----:B-1----:R-:W-:Y:S06]  /*0d30*/  @!P0 BRA `(.L_x_17) ;  /* 0x0000000000108947 */ /* 0x002fec0003800000 */
[----:B------:R-:W-:Y:S01]  /*0d40*/  IMAD.MOV.U32 R0, RZ, RZ, R22 ;  /* 0x000000ffff007224 */ /* 0x000fe200078e0016 */
[----:B------:R-:W-:-:S07]  /*0d50*/  MOV R8, 0xd70 ;  /* 0x00000d7000087802 */ /* 0x000fce0000000f00 */
[----:B------:R-:W-:Y:S05]  /*0d60*/  CALL.REL.NOINC `($__internal_0_$__cuda_sm3x_div_rn_noftz_f32_slowpath) ;  /* 0x0000000c009c7944 */ /* 0x000fea0003c00000 */
[----:B------:R-:W-:-:S07]  /*0d70*/  MOV R27, R0 ;  /* 0x00000000001b7202 */ /* 0x000fce0000000f00 */
.L_x_17:
[----:B------:R-:W-:Y:S05]  /*0d80*/  BSYNC.RECONVERGENT B2 ;  /* 0x0000000000027941 */ /* 0x000fea0003800200 */
.L_x_16:
        /* <DEDUP_REMOVED lines=19> */
.L_x_19:
[----:B------:R-:W-:Y:S05]  /*0ec0*/  BSYNC.RECONVERGENT B2 ;  /* 0x0000000000027941 */ /* 0x000fea0003800200 */
.L_x_18:
[----:B------:R-:W0:Y:S01]  /*0ed0*/  LDCU UR4, c[0x3][0x4] ;  /* 0x00c00080ff0477ac */ /* 0x000e220008000800 */
[----:B------:R-:W-:Y:S01]  /*0ee0*/  FADD R0, R0, R27 ;  /* 0x0000001b00007221 */ /* 0x000fe20000000000 */
[----:B------:R-:W-:Y:S01]  /*0ef0*/  F2F.F64.F32 R30, R30 ;  /* 0x0000001e001e7310 */ /* 0x000fe20000201800 */
[----:B------:R-:W-:Y:S07]  /*0f00*/  BSSY.RECONVERGENT B2, `(.L_x_20) ;  /* 0x0000015000027945 */ /* 0x000fee0003800200 */
[----:B------:R-:W-:Y:S08]  /*0f10*/  F2F.F64.F32 R8, R0 ;  /* 0x0000000000087310 */ /* 0x000ff00000201800 */
[----:B0-----:R-:W0:Y:S08]  /*0f20*/  F2F.F64.F32 R34, UR4 ;  /* 0x0000000400227d10 */ /* 0x001e300008201800 */
[----:B------:R-:W1:Y:S01]  /*0f30*/  MUFU.RCP R10, R23 ;  /* 0x00000017000a7308 */ /* 0x000e620000001000 */
[----:B0-----:R-:W-:-:S08]  /*0f40*/  DMUL R34, R34, 0.5 ;  /* 0x3fe0000022227828 */ /* 0x001fd00000000000 */
[----:B------:R-:W-:Y:S01]  /*0f50*/  DFMA R8, -R34, R8, R30 ;  /* 0x000000082208722b */ /* 0x000fe2000000011e */
[----:B-1----:R-:W-:-:S05]  /*0f60*/  FFMA R19, -R23, R10, 1 ;  /* 0x3f80000017137423 */ /* 0x002fca000000010a */
[----:B------:R-:W0:Y:S01]  /*0f70*/  F2F.F32.F64 R20, R8 ;  /* 0x0000000800147310 */ /* 0x000e220000301000 */
        /* <DEDUP_REMOVED lines=9> */
[----:B------:R-:W-:Y:S02]  /*1010*/  MOV R0, R23 ;  /* 0x0000001700007202 */ /* 0x000fe40000000f00 */
[----:B------:R-:W-:-:S07]  /*1020*/  MOV R8, 0x1040 ;  /* 0x0000104000087802 */ /* 0x000fce0000000f00 */
[----:B------:R-:W-:Y:S05]  /*1030*/  CALL.REL.NOINC `($__internal_0_$__cuda_sm3x_div_rn_noftz_f32_slowpath) ;  /* 0x0000000800e87944 */ /* 0x000fea0003c00000 */
[----:B------:R-:W-:-:S07]  /*1040*/  MOV R19, R0 ;  /* 0x0000000000137202 */ /* 0x000fce0000000f00 */
.L_x_21:
[----:B------:R-:W-:Y:S05]  /*1050*/  BSYNC.RECONVERGENT B2 ;  /* 0x0000000000027941 */ /* 0x000fea0003800200 */
.L_x_20:
        /* <DEDUP_REMOVED lines=16> */
.L_x_23:
[----:B------:R-:W-:Y:S05]  /*1160*/  BSYNC.RECONVERGENT B2 ;  /* 0x0000000000027941 */ /* 0x000fea0003800200 */
.L_x_22:
[----:B------:R-:W-:Y:S01]  /*1170*/  FADD R0, R0, R27 ;  /* 0x0000001b00007221 */ /* 0x000fe20000000000 */
[----:B------:R-:W-:-:S03]  /*1180*/  ISETP.GE.U32.AND P0, PT, R24, 0x4, PT ;  /* 0x000000041800780c */ /* 0x000fc60003f06070 */
[----:B------:R-:W0:Y:S02]  /*1190*/  F2F.F64.F32 R8, R0 ;  /* 0x0000000000087310 */ /* 0x000e240000201800 */
[----:B0-----:R-:W-:-:S06]  /*11a0*/  DFMA R8, -R34, R8, R30 ;  /* 0x000000082208722b */ /* 0x001fcc000000011e */
[----:B------:R-:W0:Y:S02]  /*11b0*/  F2F.F32.F64 R18, R8 ;  /* 0x0000000800127310 */ /* 0x000e240000301000 */
[----:B0-----:R0:W-:Y:S01]  /*11c0*/  STS.64 [R4], R18 ;  /* 0x0000001204007388 */ /* 0x0011e20000000a00 */
[----:B------:R-:W-:Y:S06]  /*11d0*/  BAR.SYNC.DEFER_BLOCKING 0x0 ;  /* 0x0000000000007b1d */ /* 0x000fec0000010000 */
[----:B------:R-:W-:Y:S05]  /*11e0*/  @!P0 BRA `(.L_x_24) ;  /* 0x0000000800688947 */ /* 0x000fea0003800000 */
[----:B------:R-:W1:Y:S01]  /*11f0*/  S2UR UR5, SR_CgaCtaId ;  /* 0x00000000000579c3 */ /* 0x000e620000008800 */
[----:B------:R-:W-:Y:S01]  /*1200*/  LOP3.LUT R3, R7, 0x1, RZ, 0xc0, !PT ;  /* 0x0000000107037812 */ /* 0x000fe200078ec0ff */
[----:B------:R-:W-:Y:S01]  /*1210*/  UMOV UR4, 0x400 ;  /* 0x0000040000047882 */ /* 0x000fe20000000000 */
[----:B------:R-:W-:Y:S01]  /*1220*/  SHF.R.U32.HI R9, RZ, 0x1, R7 ;  /* 0x00000001ff097819 */ /* 0x000fe20000011607 */
[----:B------:R-:W-:Y:S01]  /*1230*/  VIADD R28, R25, 0xfffffffe ;  /* 0xfffffffe191c7836 */ /* 0x000fe20000000000 */
[----:B------:R-:W-:Y:S02]  /*1240*/  SHF.L.U32 R27, R7, 0x2, RZ ;  /* 0x00000002071b7819 */ /* 0x000fe400000006ff */
[----:B------:R-:W-:Y:S01]  /*1250*/  MOV R24, RZ ;  /* 0x000000ff00187202 */ /* 0x000fe20000000f00 */
[CC--:B------:R-:W-:Y:S02]  /*1260*/  IMAD R3, R9.reuse, R2.reuse, R3 ;  /* 0x0000000209037224 */ /* 0x0c0fe400078e0203 */
[----:B------:R-:W-:Y:S01]  /*1270*/  IMAD R25, R9, R2, UR7 ;  /* 0x0000000709197e24 */ /* 0x000fe2000f8e0202 */
[----:B-1----:R-:W-:-:S06]  /*1280*/  ULEA UR4, UR5, UR4, 0x18 ;  /* 0x0000000405047291 */ /* 0x002fcc000f8ec0ff */
[----:B------:R-:W-:-:S07]  /*1290*/  LEA R29, R3, UR4, 0x3 ;  /* 0x00000004031d7c11 */ /* 0x000fce000f8e18ff */
.L_x_39:
[----:B------:R-:W-:Y:S01]  /*12a0*/  ISETP.GT.AND P1, PT, R7, R28, PT ;  /* 0x0000001c0700720c */ /* 0x000fe20003f24270 */
[----:B------:R-:W-:Y:S01]  /*12b0*/  BSSY.RECONVERGENT B2, `(.L_x_25) ;  /* 0x0000071000027945 */ /* 0x000fe20003800200 */
[----:B------:R-:W-:-:S04]  /*12c0*/  SHF.R.U32.HI R0, RZ, 0x1, R28 ;  /* 0x00000001ff007819 */ /* 0x000fc8000001161c */
[----:B-12---:R-:W-:-:S04]  /*12d0*/  LOP3.LUT R3, R0, 0x1, RZ, 0xc0, !PT ;  /* 0x0000000100037812 */ /* 0x006fc800078ec0ff */
[----:B------:R-:W-:-:S03]  /*12e0*/  ISETP.NE.U32.AND P0, PT, R3, 0x1, PT ;  /* 0x000000010300780c */ /* 0x000fc60003f05070 */
[----:B------:R-:W-:Y:S10]  /*12f0*/  @P1 BRA `(.L_x_26) ;  /* 0x0000000400b01947 */ /* 0x000ff40003800000 */
[----:B------:R-:W-:Y:S01]  /*1300*/  LOP3.LUT R3, R0, 0x1, RZ, 0xc, !PT ;  /* 0x0000000100037812 */ /* 0x000fe200078e0cff */
[----:B------:R-:W1:Y:S01]  /*1310*/  MUFU.RCP R10, R23 ;  /* 0x00000017000a7308 */ /* 0x000e620000001000 */
[----:B------:R-:W-:Y:S03]  /*1320*/  BSSY.RECONVERGENT B3, `(.L_x_27) ;  /* 0x0000015000037945 */ /* 0x000fe60003800200 */
[----:B------:R-:W-:-:S05]  /*1330*/  IMAD R3, R3, R2, RZ ;  /* 0x0000000203037224 */ /* 0x000fca00078e02ff */
[----:B------:R-:W-:-:S05]  /*1340*/  LEA R3, R3, R4, 0x3 ;  /* 0x0000000403037211 */ /* 0x000fca00078e18ff */
[----:B------:R-:W2:Y:S01]  /*1350*/  LDS R32, [R3+0x8] ;  /* 0x0000080003207984 */ /* 0x000ea20000000800 */
[----:B-1----:R-:W-:-:S03]  /*1360*/  FFMA R33, -R23, R10, 1 ;  /* 0x3f80000017217423 */ /* 0x002fc6000000010a */
[----:B------:R-:W-:Y:S01]  /*1370*/  LDS.64 R20, [R3] ;  /* 0x0000000003147984 */ /* 0x000fe20000000a00 */
[----:B------:R-:W-:-:S03]  /*1380*/  FFMA R33, R10, R33, R10 ;  /* 0x000000210a217223 */ /* 0x000fc6000000000a */
[----:B0-----:R-:W0:Y:S01]  /*1390*/  LDS.64 R18, [R3+0x10] ;  /* 0x0000100003127984 */ /* 0x001e220000000a00 */
[----:B--2---:R-:W-:Y:S01]  /*13a0*/  FADD R0, R32, R32 ;  /* 0x0000002020007221 */ /* 0x004fe20000000000 */
        /* <DEDUP_REMOVED lines=12> */
.L_x_28:
[----:B------:R-:W-:Y:S05]  /*1470*/  BSYNC.RECONVERGENT B3 ;  /* 0x0000000000037941 */ /* 0x000fea0003800200 */
.L_x_27:
        /* <DEDUP_REMOVED lines=15> */
[----:B------:R-:W-:-:S07]  /*1570*/  IMAD.MOV.U32 R30, RZ, RZ, R0 ;  /* 0x000000ffff1e7224 */ /* 0x000fce00078e0000 */
.L_x_30:
[----:B------:R-:W-:Y:S05]  /*1580*/  BSYNC.RECONVERGENT B3 ;  /* 0x0000000000037941 */ /* 0x000fea0003800200 */
.L_x_29:
        /* <DEDUP_REMOVED lines=19> */
.L_x_32:
[----:B------:R-:W-:Y:S05]  /*16c0*/  BSYNC.RECONVERGENT B3 ;  /* 0x0000000000037941 */ /* 0x000fea0003800200 */
.L_x_31:
        /* <DEDUP_REMOVED lines=21> */
.L_x_34:
[----:B------:R-:W-:Y:S05]  /*1820*/  BSYNC.RECONVERGENT B3 ;  /* 0x0000000000037941 */ /* 0x000fea0003800200 */
.L_x_33:
        /* <DEDUP_REMOVED lines=16> */
.L_x_36:
[----:B------:R-:W-:Y:S05]  /*1930*/  BSYNC.RECONVERGENT B3 ;  /* 0x0000000000037941 */ /* 0x000fea0003800200 */
.L_x_35:
[----:B------:R-:W-:Y:S01]  /*1940*/  FADD R0, R0, R30 ;  /* 0x0000001e00007221 */ /* 0x000fe20000000000 */
[----:B------:R-:W-:-:S03]  /*1950*/  SHF.L.U32 R3, R2, 0x3, RZ ;  /* 0x0000000302037819 */ /* 0x000fc600000006ff */
[----:B------:R-:W0:Y:S01]  /*1960*/  F2F.F64.F32 R8, R0 ;  /* 0x0000000000087310 */ /* 0x000e220000201800 */
[----:B------:R-:W-:-:S05]  /*1970*/  SEL R3, R3, RZ, !P0 ;  /* 0x000000ff03037207 */ /* 0x000fca0004000000 */
[----:B------:R-:W-:Y:S01]  /*1980*/  IMAD.IADD R3, R4, 0x1, R3 ;  /* 0x0000000104037824 */ /* 0x000fe200078e0203 */
[----:B0-----:R-:W-:-:S06]  /*1990*/  DFMA R8, -R34, R8, R32 ;  /* 0x000000082208722b */ /* 0x001fcc0000000120 */
[----:B------:R-:W0:Y:S02]  /*19a0*/  F2F.F32.F64 R18, R8 ;  /* 0x0000000800127310 */ /* 0x000e240000301000 */
[----:B0-----:R1:W-:Y:S03]  /*19b0*/  STS.64 [R3], R18 ;  /* 0x0000001203007388 */ /* 0x0013e60000000a00 */
.L_x_26:
[----:B------:R-:W-:Y:S05]  /*19c0*/  BSYNC.RECONVERGENT B2 ;  /* 0x0000000000027941 */ /* 0x000fea0003800200 */
.L_x_25:
[----:B------:R-:W-:Y:S01]  /*19d0*/  BAR.SYNC.DEFER_BLOCKING 0x0 ;  /* 0x0000000000007b1d */ /* 0x000fe20000010000 */
[----:B------:R-:W-:-:S05]  /*19e0*/  ISETP.GT.U32.OR P0, PT, R7, 0x3, P0 ;  /* 0x000000030700780c */ /* 0x000fca0000704470 */
[----:B------:R-:W-:Y:S08]  /*19f0*/  BSSY.RECONVERGENT B0, `(.L_x_37) ;  /* 0x0000013000007945 */ /* 0x000ff00003800200 */
[----:B------:R-:W-:Y:S05]  /*1a00*/  @P0 BRA `(.L_x_38) ;  /* 0x0000000000440947 */ /* 0x000fea0003800000 */
[----:B------:R-:W2:Y:S01]  /*1a10*/  LDS.64 R8, [R29] ;  /* 0x000000001d087984 */ /* 0x000ea20000000a00 */
[C---:B------:R-:W-:Y:S02]  /*1a20*/  ISETP.EQ.AND P0, PT, R27.reuse, RZ, PT ;  /* 0x000000ff1b00720c */ /* 0x040fe40003f02270 */
[C---:B------:R-:W-:Y:S02]  /*1a30*/  ISETP.EQ.AND P1, PT, R27.reuse, 0x4, PT ;  /* 0x000000041b00780c */ /* 0x040fe40003f22270 */
[C---:B------:R-:W-:Y:S02]  /*1a40*/  ISETP.EQ.AND P2, PT, R27.reuse, 0x8, PT ;  /* 0x000000081b00780c */ /* 0x040fe40003f42270 */
[----:B------:R-:W-:-:S07]  /*1a50*/  ISETP.EQ.AND P3, PT, R27, 0xc, PT ;  /* 0x0000000c1b00780c */ /* 0x000fce0003f62270 */
[----:B------:R-:W-:Y:S02]  /*1a60*/  @P0 MOV R0, 0x2 ;  /* 0x0000000200000802 */ /* 0x000fe40000000f00 */
[----:B------:R-:W-:Y:S02]  /*1a70*/  @P1 MOV R0, 0x1 ;  /* 0x0000000100001802 */ /* 0x000fe40000000f00 */
[----:B------:R-:W-:Y:S02]  /*1a80*/  @P2 MOV R0, 0xffffffff ;  /* 0xffffffff00002802 */ /* 0x000fe40000000f00 */
[----:B------:R-:W-:-:S04]  /*1a90*/  @P3 MOV R0, RZ ;  /* 0x000000ff00003202 */ /* 0x000fc80000000f00 */
[----:B-1----:R-:W-:Y:S02]  /*1aa0*/  IADD3 R3, PT, PT, R25, R0, RZ ;  /* 0x0000000019037210 */ /* 0x002fe40007ffe0ff */
[C---:B------:R-:W-:Y:S02]  /*1ab0*/  LEA R0, R24.reuse, R5, 0x3 ;  /* 0x0000000518007211 */ /* 0x040fe400078e18ff */
[----:B------:R-:W-:Y:S02]  /*1ac0*/  LEA R10, R3, UR4, 0x3 ;  /* 0x00000004030a7c11 */ /* 0x000fe4000f8e18ff */
[C---:B------:R-:W-:Y:S02]  /*1ad0*/  LEA R3, R24.reuse, R6, 0x3 ;  /* 0x0000000618037211 */ /* 0x040fe400078e18ff */
[----:B------:R-:W-:Y:S01]  /*1ae0*/  IADD3 R24, PT, PT, R24, 0x4, RZ ;  /* 0x0000000418187810 */ /* 0x000fe20007ffe0ff */
[----:B--2---:R-:W-:Y:S04]  /*1af0*/  STS.64 [R0+0x20], R8 ;  /* 0x0000200800007388 */ /* 0x004fe80000000a00 */
[----:B------:R-:W1:Y:S04]  /*1b00*/  LDS.64 R10, [R10+-0x10] ;  /* 0xfffff0000a0a7984 */ /* 0x000e680000000a00 */
[----:B-1----:R2:W-:Y:S02]  /*1b10*/  STS.64 [R3+0x20], R10 ;  /* 0x0000200a03007388 */ /* 0x0025e40000000a00 */
.L_x_38:
[----:B------:R-:W-:Y:S05]  /*1b20*/  BSYNC.RECONVERGENT B0 ;  /* 0x0000000000007941 */ /* 0x000fea0003800200 */
.L_x_37:
[C---:B------:R-:W-:Y:S01]  /*1b30*/  VIADD R0, R28.reuse, 0x2 ;  /* 0x000000021c007836 */ /* 0x040fe20000000000 */
[----:B------:R-:W-:Y:S01]  /*1b40*/  BAR.SYNC.DEFER_BLOCKING 0x0 ;  /* 0x0000000000007b1d */ /* 0x000fe20000010000 */
[----:B------:R-:W-:Y:S02]  /*1b50*/  IADD3 R28, PT, PT, R28, -0x2, RZ ;  /* 0xfffffffe1c1c7810 */ /* 0x000fe40007ffe0ff */
[----:B------:R-:W-:Y:S02]  /*1b60*/  IADD3 R25, PT, PT, R25, -0x2, RZ ;  /* 0xfffffffe19197810 */ /* 0x000fe40007ffe0ff */
[----:B------:R-:W-:-:S13]  /*1b70*/  ISETP.GT.AND P0, PT, R0, 0x5, PT ;  /* 0x000000050000780c */ /* 0x000fda0003f04270 */
[----:B------:R-:W-:Y:S05]  /*1b80*/  @P0 BRA `(.L_x_39) ;  /* 0xfffffff400c40947 */ /* 0x000fea000383ffff */
.L_x_24:
[----:B------:R-:W3:Y:S04]  /*1b90*/  LDS.64 R6, [R6+0x20] ;  /* 0x0000200006067984 */ /* 0x000ee80000000a00 */
[----:B0-----:R-:W0:Y:S04]  /*1ba0*/  LDS.64 R4, [R5+0x20] ;  /* 0x0000200005047984 */ /* 0x001e280000000a00 */
[----:B---3--:R-:W-:Y:S04]  /*1bb0*/  STG.E.64 desc[UR8][R16.64], R6 ;  /* 0x0000000610007986 */ /* 0x008fe8000c101b08 */
[----:B0-----:R-:W-:Y:S01]  /*1bc0*/  STG.E.64 desc[UR8][R12.64], R4 ;  /* 0x000000040c007986 */ /* 0x001fe2000c101b08 */
[----:B------:R-:W-:Y:S05]  /*1bd0*/  EXIT ;  /* 0x000000000000794d */ /* 0x000fea0003800000 */
        .weak           $__internal_0_$__cuda_sm3x_div_rn_noftz_f32_slowpath
        .type           $__internal_0_$__cuda_sm3x_div_rn_noftz_f32_slowpath,@function
        .size           $__internal_0_$__cuda_sm3x_div_rn_noftz_f32_slowpath,(.L_x_116 - $__internal_0_$__cuda_sm3x_div_rn_noftz_f32_slowpath)
$__internal_0_$__cuda_sm3x_div_rn_noftz_f32_slowpath:
[----:B------:R-:W-:Y:S01]  /*1be0*/  SHF.R.U32.HI R9, RZ, 0x17, R0 ;  /* 0x00000017ff097819 */ /* 0x000fe20000011600 */
[----:B------:R-:W-:Y:S01]  /*1bf0*/  BSSY.RECONVERGENT B0, `(.L_x_40) ;  /* 0x0000062000007945 */ /* 0x000fe20003800200 */
[----:B------:R-:W-:Y:S02]  /*1c00*/  SHF.R.U32.HI R11, RZ, 0x17, R3 ;  /* 0x00000017ff0b7819 */ /* 0x000fe40000011603 */
[----:B------:R-:W-:Y:S02]  /*1c10*/  LOP3.LUT R9, R9, 0xff, RZ, 0xc0, !PT ;  /* 0x000000ff09097812 */ /* 0x000fe400078ec0ff */
[----:B------:R-:W-:Y:S02]  /*1c20*/  LOP3.LUT R11, R11, 0xff, RZ, 0xc0, !PT ;  /* 0x000000ff0b0b7812 */ /* 0x000fe400078ec0ff */
[----:B------:R-:W-:Y:S02]  /*1c30*/  IADD3 R14, PT, PT, R9, -0x1, RZ ;  /* 0xffffffff090e7810 */ /* 0x000fe40007ffe0ff */
[----:B------:R-:W-:-:S02]  /*1c40*/  IADD3 R15, PT, PT, R11, -0x1, RZ ;  /* 0xffffffff0b0f7810 */ /* 0x000fc40007ffe0ff */
[----:B------:R-:W-:-:S04]  /*1c50*/  ISETP.GT.U32.AND P1, PT, R14, 0xfd, PT ;  /* 0x000000fd0e00780c */ /* 0x000fc80003f24070 */
[----:B------:R-:W-:-:S13]  /*1c60*/  ISETP.GT.U32.OR P1, PT, R15, 0xfd, P1 ;  /* 0x000000fd0f00780c */ /* 0x000fda0000f24470 */
[----:B------:R-:W-:Y:S01]  /*1c70*/  @!P1 MOV R10, RZ ;  /* 0x000000ff000a9202 */ /* 0x000fe20000000f00 */
[----:B------:R-:W-:Y:S06]  /*1c80*/  @!P1 BRA `(.L_x_41) ;  /* 0x00000000005c9947 */ /* 0x000fec0003800000 */
[----:B------:R-:W-:Y:S02]  /*1c90*/  FSETP.GTU.FTZ.AND P1, PT, |R3|, +INF , PT ;  /* 0x7f8000000300780b */ /* 0x000fe40003f3c200 */
[----:B------:R-:W-:-:S04]  /*1ca0*/  FSETP.GTU.FTZ.AND P2, PT, |R0|, +INF , PT ;  /* 0x7f8000000000780b */ /* 0x000fc80003f5c200 */
[----:B------:R-:W-:-:S13]  /*1cb0*/  PLOP3.LUT P1, PT, P1, P2, PT, 0xf8, 0x8f ;  /* 0x00000000008f781c */ /* 0x000fda0000f25f70 */
[----:B------:R-:W-:Y:S05]  /*1cc0*/  @P1 BRA `(.L_x_42) ;  /* 0x00000004004c1947 */ /* 0x000fea0003800000 */
[----:B------:R-:W-:-:S13]  /*1cd0*/  LOP3.LUT P1, RZ, R0, 0x7fffffff, R3, 0xc8, !PT ;  /* 0x7fffffff00ff7812 */ /* 0x000fda000782c803 */
[----:B------:R-:W-:Y:S05]  /*1ce0*/  @!P1 BRA `(.L_x_43) ;  /* 0x00000004003c9947 */ /* 0x000fea0003800000 */
[C---:B------:R-:W-:Y:S02]  /*1cf0*/  FSETP.NEU.FTZ.AND P3, PT, |R3|.reuse, +INF , PT ;  /* 0x7f8000000300780b */ /* 0x040fe40003f7d200 */
[----:B------:R-:W-:Y:S02]  /*1d00*/  FSETP.NEU.FTZ.AND P2, PT, |R0|, +INF , PT ;  /* 0x7f8000000000780b */ /* 0x000fe40003f5d200 */
[----:B------:R-:W-:-:S11]  /*1d10*/  FSETP.NEU.FTZ.AND P1, PT, |R3|, +INF , PT ;  /* 0x7f8000000300780b */ /* 0x000fd60003f3d200 */
[----:B------:R-:W-:Y:S05]  /*1d20*/  @!P2 BRA !P3, `(.L_x_43) ;  /* 0x00000004002ca947 */ /* 0x000fea0005800000 */
[----:B------:R-:W-:-:S04]  /*1d30*/  LOP3.LUT P3, RZ, R3, 0x7fffffff, RZ, 0xc0, !PT ;  /* 0x7fffffff03ff7812 */ /* 0x000fc8000786c0ff */
[----:B------:R-:W-:-:S13]  /*1d40*/  PLOP3.LUT P2, PT, P2, P3, PT, 0x2f, 0xf2 ;  /* 0x0000000000f2781c */ /* 0x000fda0001746577 */
[----:B------:R-:W-:Y:S05]  /*1d50*/  @P2 BRA `(.L_x_44) ;  /* 0x0000000400182947 */ /* 0x000fea0003800000 */
[----:B------:R-:W-:-:S04]  /*1d60*/  LOP3.LUT P2, RZ, R0, 0x7fffffff, RZ, 0xc0, !PT ;  /* 0x7fffffff00ff7812 */ /* 0x000fc8000784c0ff */
[----:B------:R-:W-:-:S13]  /*1d70*/  PLOP3.LUT P1, PT, P1, P2, PT, 0x2f, 0xf2 ;  /* 0x0000000000f2781c */ /* 0x000fda0000f24577 */
[----:B------:R-:W-:Y:S05]  /*1d80*/  @P1 BRA `(.L_x_45) ;  /* 0x0000000400001947 */ /* 0x000fea0003800000 */
[----:B------:R-:W-:Y:S02]  /*1d90*/  ISETP.GE.AND P1, PT, R15, RZ, PT ;  /* 0x000000ff0f00720c */ /* 0x000fe40003f26270 */
[----:B------:R-:W-:-:S11]  /*1da0*/  ISETP.GE.AND P2, PT, R14, RZ, PT ;  /* 0x000000ff0e00720c */ /* 0x000fd60003f46270 */
[----:B------:R-:W-:Y:S01]  /*1db0*/  @P1 MOV R10, RZ ;  /* 0x000000ff000a1202 */ /* 0x000fe20000000f00 */
[----:B------:R-:W-:Y:S01]  /*1dc0*/  @!P1 FFMA R3, R3, 1.84467440737095516160e+19, RZ ;  /* 0x5f80000003039823 */ /* 0x000fe200000000ff */
[----:B------:R-:W-:Y:S01]  /*1dd0*/  @!P1 MOV R10, 0xffffffc0 ;  /* 0xffffffc0000a9802 */ /* 0x000fe20000000f00 */
[----:B------:R-:W-:-:S03]  /*1de0*/  @!P2 FFMA R0, R0, 1.84467440737095516160e+19, RZ ;  /* 0x5f8000000000a823 */ /* 0x000fc600000000ff */
[----:B------:R-:W-:-:S07]  /*1df0*/  @!P2 IADD3 R10, PT, PT, R10, 0x40, RZ ;  /* 0x000000400a0aa810 */ /* 0x000fce0007ffe0ff */
.L_x_41:
[----:B------:R-:W-:Y:S01]  /*1e00*/  LEA R15, R9, 0xc0800000, 0x17 ;  /* 0xc0800000090f7811 */ /* 0x000fe200078eb8ff */
[----:B------:R-:W-:Y:S01]  /*1e10*/  BSSY.RECONVERGENT B1, `(.L_x_46) ;  /* 0x0000036000017945 */ /* 0x000fe20003800200 */
[----:B------:R-:W-:-:S03]  /*1e20*/  IADD3 R14, PT, PT, R11, -0x7f, RZ ;  /* 0xffffff810b0e7810 */ /* 0x000fc60007ffe0ff */
[----:B------:R-:W-:Y:S01]  /*1e30*/  IMAD.IADD R36, R0, 0x1, -R15 ;  /* 0x0000000100247824 */ /* 0x000fe200078e0a0f */
[----:B------:R-:W-:-:S03]  /*1e40*/  IADD3 R9, PT, PT, R14, 0x7f, -R9 ;  /* 0x0000007f0e097810 */ /* 0x000fc60007ffe809 */
[----:B------:R-:W0:Y:S01]  /*1e50*/  MUFU.RCP R0, R36 ;  /* 0x0000002400007308 */ /* 0x000e220000001000 */
[----:B------:R-:W-:Y:S01]  /*1e60*/  FADD.FTZ R15, -R36, -RZ ;  /* 0x800000ff240f7221 */ /* 0x000fe20000010100 */
[----:B------:R-:W-:-:S03]  /*1e70*/  IADD3 R9, PT, PT, R9, R10, RZ ;  /* 0x0000000a09097210 */ /* 0x000fc60007ffe0ff */
[----:B0-----:R-:W-:-:S04]  /*1e80*/  FFMA R11, R0, R15, 1 ;  /* 0x3f800000000b7423 */ /* 0x001fc8000000000f */
[----:B------:R-:W-:Y:S01]  /*1e90*/  FFMA R11, R0, R11, R0 ;  /* 0x0000000b000b7223 */ /* 0x000fe20000000000 */
[----:B------:R-:W-:-:S04]  /*1ea0*/  IMAD R0, R14, -0x800000, R3 ;  /* 0xff8000000e007824 */ /* 0x000fc800078e0203 */
[----:B------:R-:W-:-:S04]  /*1eb0*/  FFMA R26, R0, R11, RZ ;  /* 0x0000000b001a7223 */ /* 0x000fc800000000ff */
[----:B------:R-:W-:-:S04]  /*1ec0*/  FFMA R3, R15, R26, R0 ;  /* 0x0000001a0f037223 */ /* 0x000fc80000000000 */
[----:B------:R-:W-:-:S04]  /*1ed0*/  FFMA R26, R11, R3, R26 ;  /* 0x000000030b1a7223 */ /* 0x000fc8000000001a */
[----:B------:R-:W-:-:S04]  /*1ee0*/  FFMA R15, R15, R26, R0 ;  /* 0x0000001a0f0f7223 */ /* 0x000fc80000000000 */
[----:B------:R-:W-:-:S05]  /*1ef0*/  FFMA R0, R11, R15, R26 ;  /* 0x0000000f0b007223 */ /* 0x000fca000000001a */
[----:B------:R-:W-:-:S04]  /*1f00*/  SHF.R.U32.HI R3, RZ, 0x17, R0 ;  /* 0x00000017ff037819 */ /* 0x000fc80000011600 */
[----:B------:R-:W-:-:S04]  /*1f10*/  LOP3.LUT R10, R3, 0xff, RZ, 0xc0, !PT ;  /* 0x000000ff030a7812 */ /* 0x000fc800078ec0ff */
[----:B------:R-:W-:-:S04]  /*1f20*/  IADD3 R3, PT, PT, R10, R9, RZ ;  /* 0x000000090a037210 */ /* 0x000fc80007ffe0ff */
[----:B------:R-:W-:-:S04]  /*1f30*/  IADD3 R10, PT, PT, R3, -0x1, RZ ;  /* 0xffffffff030a7810 */ /* 0x000fc80007ffe0ff */
[----:B------:R-:W-:-:S13]  /*1f40*/  ISETP.GE.U32.AND P1, PT, R10, 0xfe, PT ;  /* 0x000000fe0a00780c */ /* 0x000fda0003f26070 */
[----:B------:R-:W-:Y:S05]  /*1f50*/  @!P1 BRA `(.L_x_47) ;  /* 0x0000000000809947 */ /* 0x000fea0003800000 */
[----:B------:R-:W-:-:S13]  /*1f60*/  ISETP.GT.AND P1, PT, R3, 0xfe, PT ;  /* 0x000000fe0300780c */ /* 0x000fda0003f24270 */
[----:B------:R-:W-:Y:S05]  /*1f70*/  @P1 BRA `(.L_x_48) ;  /* 0x00000000006c1947 */ /* 0x000fea0003800000 */
[----:B------:R-:W-:-:S13]  /*1f80*/  ISETP.GE.AND P1, PT, R3, 0x1, PT ;  /* 0x000000010300780c */ /* 0x000fda0003f26270 */
[----:B------:R-:W-:Y:S05]  /*1f90*/  @P1 BRA `(.L_x_49) ;  /* 0x0000000000741947 */ /* 0x000fea0003800000 */
[----:B------:R-:W-:Y:S02]  /*1fa0*/  ISETP.GE.AND P1, PT, R3, -0x18, PT ;  /* 0xffffffe80300780c */ /* 0x000fe40003f26270 */
[----:B------:R-:W-:-:S11]  /*1fb0*/  LOP3.LUT R0, R0, 0x80000000, RZ, 0xc0, !PT ;  /* 0x8000000000007812 */ /* 0x000fd600078ec0ff */
[----:B------:R-:W-:Y:S05]  /*1fc0*/  @!P1 BRA `(.L_x_49) ;  /* 0x0000000000689947 */ /* 0x000fea0003800000 */
[CCC-:B------:R-:W-:Y:S01]  /*1fd0*/  FFMA.RZ R9, R11.reuse, R15.reuse, R26.reuse ;  /* 0x0000000f0b097223 */ /* 0x1c0fe2000000c01a */
[CCC-:B------:R-:W-:Y:S01]  /*1fe0*/  FFMA.RP R10, R11.reuse, R15.reuse, R26.reuse ;  /* 0x0000000f0b0a7223 */ /* 0x1c0fe2000000801a */
[----:B------:R-:W-:Y:S01]  /*1ff0*/  FFMA.RM R15, R11, R15, R26 ;  /* 0x0000000f0b0f7223 */ /* 0x000fe2000000401a */
[----:B------:R-:W-:Y:S02]  /*2000*/  IADD3 R11, PT, PT, R3, 0x20, RZ ;  /* 0x00000020030b7810 */ /* 0x000fe40007ffe0ff */
[----:B------:R-:W-:Y:S02]  /*2010*/  LOP3.LUT R9, R9, 0x7fffff, RZ, 0xc0, !PT ;  /* 0x007fffff09097812 */ /* 0x000fe400078ec0ff */
[----:B------:R-:W-:Y:S02]  /*2020*/  ISETP.NE.AND P3, PT, R3, RZ, PT ;  /* 0x000000ff0300720c */ /* 0x000fe40003f65270 */
[----:B------:R-:W-:Y:S02]  /*2030*/  LOP3.LUT R14, R9, 0x800000, RZ, 0xfc, !PT ;  /* 0x00800000090e7812 */ /* 0x000fe400078efcff */
[----:B------:R-:W-:-:S02]  /*2040*/  ISETP.NE.AND P2, PT, R3, RZ, PT ;  /* 0x000000ff0300720c */ /* 0x000fc40003f45270 */
[----:B------:R-:W-:Y:S02]  /*2050*/  IADD3 R3, PT, PT, -R3, RZ, RZ ;  /* 0x000000ff03037210 */ /* 0x000fe40007ffe1ff */
[----:B------:R-:W-:Y:S02]  /*2060*/  SHF.L.U32 R11, R14, R11, RZ ;  /* 0x0000000b0e0b7219 */ /* 0x000fe400000006ff */
[----:B------:R-:W-:Y:S02]  /*2070*/  FSETP.NEU.FTZ.AND P1, PT, R10, R15, PT ;  /* 0x0000000f0a00720b */ /* 0x000fe40003f3d000 */
[----:B------:R-:W-:Y:S02]  /*2080*/  SEL R3, R3, RZ, P3 ;  /* 0x000000ff03037207 */ /* 0x000fe40001800000 */
[----:B------:R-:W-:Y:S02]  /*2090*/  ISETP.NE.AND P2, PT, R11, RZ, P2 ;  /* 0x000000ff0b00720c */ /* 0x000fe40001745270 */
[----:B------:R-:W-:-:S02]  /*20a0*/  SHF.R.U32.HI R14, RZ, R3, R14 ;  /* 0x00000003ff0e7219 */ /* 0x000fc4000001160e */
[----:B------:R-:W-:Y:S02]  /*20b0*/  PLOP3.LUT P1, PT, P1, P2, PT, 0xf8, 0x8f ;  /* 0x00000000008f781c */ /* 0x000fe40000f25f70 */
[----:B------:R-:W-:Y:S02]  /*20c0*/  SHF.R.U32.HI R9, RZ, 0x1, R14 ;  /* 0x00000001ff097819 */ /* 0x000fe4000001160e */
[----:B------:R-:W-:-:S04]  /*20d0*/  SEL R10, RZ, 0x1, !P1 ;  /* 0x00000001ff0a7807 */ /* 0x000fc80004800000 */
[----:B------:R-:W-:-:S04]  /*20e0*/  LOP3.LUT R3, R10, 0x1, R9, 0xf8, !PT ;  /* 0x000000010a037812 */ /* 0x000fc800078ef809 */
[----:B------:R-:W-:-:S04]  /*20f0*/  LOP3.LUT R14, R3, R14, RZ, 0xc0, !PT ;  /* 0x0000000e030e7212 */ /* 0x000fc800078ec0ff */
[----:B------:R-:W-:-:S04]  /*2100*/  IADD3 R9, PT, PT, R9, R14, RZ ;  /* 0x0000000e09097210 */ /* 0x000fc80007ffe0ff */
[----:B------:R-:W-:Y:S01]  /*2110*/  LOP3.LUT R0, R9, R0, RZ, 0xfc, !PT ;  /* 0x0000000009007212 */ /* 0x000fe200078efcff */
[----:B------:R-:W-:Y:S06]  /*2120*/  BRA `(.L_x_49) ;  /* 0x0000000000107947 */ /* 0x000fec0003800000 */
.L_x_48:
[----:B------:R-:W-:-:S04]  /*2130*/  LOP3.LUT R0, R0, 0x80000000, RZ, 0xc0, !PT ;  /* 0x8000000000007812 */ /* 0x000fc800078ec0ff */
[----:B------:R-:W-:Y:S01]  /*2140*/  LOP3.LUT R0, R0, 0x7f800000, RZ, 0xfc, !PT ;  /* 0x7f80000000007812 */ /* 0x000fe200078efcff */
[----:B------:R-:W-:Y:S06]  /*2150*/  BRA `(.L_x_49) ;  /* 0x0000000000047947 */ /* 0x000fec0003800000 */
.L_x_47:
[----:B------:R-:W-:-:S07]  /*2160*/  LEA R0, R9, R0, 0x17 ;  /* 0x0000000009007211 */ /* 0x000fce00078eb8ff */
.L_x_49:
[----:B------:R-:W-:Y:S05]  /*2170*/  BSYNC.RECONVERGENT B1 ;  /* 0x0000000000017941 */ /* 0x000fea0003800200 */
.L_x_46:
[----:B------:R-:W-:Y:S05]  /*2180*/  BRA `(.L_x_50) ;  /* 0x0000000000207947 */ /* 0x000fea0003800000 */
.L_x_45:
[----:B------:R-:W-:-:S04]  /*2190*/  LOP3.LUT R0, R0, 0x80000000, R3, 0x48, !PT ;  /* 0x8000000000007812 */ /* 0x000fc800078e4803 */
[----:B------:R-:W-:Y:S01]  /*21a0*/  LOP3.LUT R0, R0, 0x7f800000, RZ, 0xfc, !PT ;  /* 0x7f80000000007812 */ /* 0x000fe200078efcff */
[----:B------:R-:W-:Y:S06]  /*21b0*/  BRA `(.L_x_50) ;  /* 0x0000000000147947 */ /* 0x000fec0003800000 */
.L_x_44:
[----:B------:R-:W-:Y:S01]  /*21c0*/  LOP3.LUT R0, R0, 0x80000000, R3, 0x48, !PT ;  /* 0x8000000000007812 */ /* 0x000fe200078e4803 */
[----:B------:R-:W-:Y:S06]  /*21d0*/  BRA `(.L_x_50) ;  /* 0x00000000000c7947 */ /* 0x000fec0003800000 */
.L_x_43:
[----:B------:R-:W0:Y:S01]  /*21e0*/  MUFU.RSQ R0, -QNAN ;  /* 0xffc0000000007908 */ /* 0x000e220000001400 */
[----:B------:R-:W-:Y:S05]  /*21f0*/  BRA `(.L_x_50) ;  /* 0x0000000000047947 */ /* 0x000fea0003800000 */
.L_x_42:
[----:B------:R-:W-:-:S07]  /*2200*/  FADD.FTZ R0, R3, R0 ;  /* 0x0000000003007221 */ /* 0x000fce0000010000 */
.L_x_50:
[----:B------:R-:W-:Y:S05]  /*2210*/  BSYNC.RECONVERGENT B0 ;  /* 0x0000000000007941 */ /* 0x000fea0003800200 */
.L_x_40:
[----:B------:R-:W-:-:S04]  /*2220*/  HFMA2 R9, -RZ, RZ, 0, 0 ;  /* 0x00000000ff097431 */ /* 0x000fc800000001ff */
[----:B0-----:R-:W-:Y:S05]  /*2230*/  RET.REL.NODEC R8 `(_Z12wholeDiamondP6float2S0_i) ;  /* 0xffffffdc08707950 */ /* 0x001fea0003c3ffff */
.L_x_51:
[----:B------:R-:W-:-:S00]  /*2240*/  BRA `(.L_x_51) ;  /* 0xfffffffc00fc7947 */ /* 0x000fc0000383ffff */
[----:B------:R-:W-:-:S00]  /*2250*/  NOP ;  /* 0x0000000000007918 */ /* 0x000fc00000000000 */
        /* <DEDUP_REMOVED lines=10> */
.L_x_116:


//--------------------- .text._Z12downTriangleP6float2S0_S0_ --------------------------
	.section	.text._Z12downTriangleP6float2S0_S0_,"ax",@progbits
	.align	128
        .global         _Z12downTriangleP6float2S0_S0_
        .type           _Z12downTriangleP6float2S0_S0_,@function
        .size           _Z12downTriangleP6float2S0_S0_,(.L_x_117 - _Z12downTriangleP6float2S0_S0_)
        .other          _Z12downTriangleP6float2S0_S0_,@"STO_CUDA_ENTRY STV_DEFAULT"
_Z12downTriangleP6float2S0_S0_:
.text._Z12downTriangleP6float2S0_S0_:
[----:B------:R-:W-:Y:S01]  /*0000*/  LDC R1, c[0x0][0x37c] ;  /* 0x0000df00ff017b82 */ /* 0x000fe20000000800 */
[----:B------:R-:W0:Y:S07]  /*0010*/  LDCU UR5, c[0x0][0x360] ;  /* 0x00006c00ff0577ac */ /* 0x000e2e0008000800 */
[----:B------:R-:W1:Y:S01]  /*0020*/  LDC R13, c[0x0][0x360] ;  /* 0x0000d800ff0d7b82 */ /* 0x000e620000000800 */
[----:B------:R-:W0:Y:S01]  /*0030*/  S2R R12, SR_TID.X ;  /* 0x00000000000c7919 */ /* 0x000e220000002100 */
[----:B------:R-:W2:Y:S01]  /*0040*/  LDCU.64 UR8, c[0x0][0x358] ;  /* 0x00006b00ff0877ac */ /* 0x000ea20008000a00 */
[----:B------:R-:W0:Y:S05]  /*0050*/  S2R R11, SR_CTAID.X ;  /* 0x00000000000b7919 */ /* 0x000e2a0000002500 */
[----:B------:R-:W3:Y:S08]  /*0060*/  LDC R0, c[0x0][0x370] ;  /* 0x0000dc00ff007b82 */ /* 0x000ef00000000800 */
[----:B------:R-:W4:Y:S08]  /*0070*/  S2UR UR4, SR_CTAID.X ;  /* 0x00000000000479c3 */ /* 0x000f300000002500 */
[----:B------:R-:W5:Y:S08]  /*0080*/  LDC.64 R4, c[0x0][0x388] ;  /* 0x0000e200ff047b82 */ /* 0x000f700000000a00 */
[----:B------:R-:W1:Y:S01]  /*0090*/  LDC.64 R2, c[0x0][0x390] ;  /* 0x0000e400ff027b82 */ /* 0x000e620000000a00 */
[----:B---3--:R-:W-:Y:S01]  /*00a0*/  IADD3 R0, PT, PT, R0, -0x1, RZ ;  /* 0xffffffff00007810 */ /* 0x008fe20007ffe0ff */
[----:B0-----:R-:W-:-:S03]  /*00b0*/  IMAD R11, R11, UR5, R12 ;  /* 0x000000050b0b7c24 */ /* 0x001fc6000f8e020c */
[----:B----4-:R-:W-:Y:S01]  /*00c0*/  ISETP.NE.AND P0, PT, R0, UR4, PT ;  /* 0x0000000400007c0c */ /* 0x010fe2000bf05270 */
[----:B-----5:R-:W-:-:S06]  /*00d0*/  IMAD.WIDE R4, R11, 0x8, R4 ;  /* 0x000000080b047825 */ /* 0x020fcc00078e0204 */
[----:B--2---:R-:W2:Y:S06]  /*00e0*/  LDG.E.64.CONSTANT R4, desc[UR8][R4.64] ;  /* 0x0000000804047981 */ /* 0x004eac000c1e9b00 */
[----:B-1----:R-:W-:-:S06]  /*00f0*/  @!P0 IMAD.WIDE.U32 R6, R12, 0x8, R2 ;  /* 0x000000080c068825 */ /* 0x002fcc00078e0002 */
[----:B------:R-:W3:Y:S01]  /*0100*/  @!P0 LDG.E.64.CONSTANT R6, desc[UR8][R6.64] ;  /* 0x0000000806068981 */ /* 0x000ee2000c1e9b00 */
[----:B------:R-:W0:Y:S01]  /*0110*/  S2R R9, SR_CgaCtaId ;  /* 0x0000000000097919 */ /* 0x000e220000008800 */
[----:B------:R-:W-:Y:S02]  /*0120*/  MOV R0, 0x400 ;  /* 0x0000040000007802 */ /* 0x000fe40000000f00 */
[----:B------:R-:W-:-:S05]  /*0130*/  @P0 IADD3 R15, PT, PT, R11, UR5, RZ ;  /* 0x000000050b0f0c10 */ /* 0x000fca000fffe0ff */
[----:B------:R-:W-:Y:S01]  /*0140*/  @P0 IMAD.WIDE.U32 R2, R15, 0x8, R2 ;  /* 0x000000080f020825 */ /* 0x000fe200078e0002 */
[----:B0-----:R-:W-:-:S04]  /*0150*/  LEA R0, R9, R0, 0x18 ;  /* 0x0000000009007211 */ /* 0x001fc800078ec0ff */
[----:B------:R-:W-:-:S04]  /*0160*/  LEA R8, R13, R0, 0x4 ;  /* 0x000000000d087211 */ /* 0x000fc800078e20ff */
[-C--:B------:R-:W-:Y:S02]  /*0170*/  LEA R9, R13, R8.reuse, 0x3 ;  /* 0x000000080d097211 */ /* 0x080fe400078e18ff */
[C---:B------:R-:W-:Y:S02]  /*0180*/  LEA R8, R12.reuse, R8, 0x3 ;  /* 0x000000080c087211 */ /* 0x040fe400078e18ff */
[----:B------:R-:W-:-:S05]  /*0190*/  LEA R14, R12, R9, 0x3 ;  /* 0x000000090c0e7211 */ /* 0x000fca00078e18ff */
[----:B--2---:R0:W-:Y:S04]  /*01a0*/  STS.64 [R14+0x20], R4 ;  /* 0x000020040e007388 */ /* 0x0041e80000000a00 */
[----:B---3--:R0:W-:Y:S04]  /*01b0*/  @!P0 STS.64 [R8+0x20], R6 ;  /* 0x0000200608008388 */ /* 0x0081e80000000a00 */
[----:B------:R-:W2:Y:S01]  /*01c0*/  @P0 LDG.E.64.CONSTANT R6, desc[UR8][R2.64] ;  /* 0x0000000802060981 */ /* 0x000ea2000c1e9b00 */
[----:B------:R-:W1:Y:S01]  /*01d0*/  LDC R10, c[0x0][0x360] ;  /* 0x0000d800ff0a7b82 */ /* 0x000e620000000800 */
[C---:B------:R-:W-:Y:S01]  /*01e0*/  ISETP.GT.U32.AND P1, PT, R12.reuse, 0x1, PT ;  /* 0x000000010c00780c */ /* 0x040fe20003f24070 */
[----:B------:R-:W-:Y:S01]  /*01f0*/  IMAD R9, R12, 0x8, R0 ;  /* 0x000000080c097824 */ /* 0x000fe200078e0200 */
[----:B--2---:R0:W-:Y:S01]  /*0200*/  @P0 STS.64 [R8+0x20], R6 ;  /* 0x0000200608000388 */ /* 0x0041e20000000a00 */
[----:B-1----:R-:W-:-:S10]  /*0210*/  ISETP.GE.U32.AND P0, PT, R10, 0x3, PT ;  /* 0x000000030a00780c */ /* 0x002fd40003f06070 */
[----:B------:R0:W-:Y:S04]  /*0220*/  @!P1 STS.64 [R9], R4 ;  /* 0x0000000409009388 */ /* 0x0001e80000000a00 */
[----:B------:R0:W-:Y:S01]  /*0230*/  @!P1 STS.64 [R9+0x10], R6 ;  /* 0x0000100609009388 */ /* 0x0001e20000000a00 */
[----:B------:R-:W-:Y:S06]  /*0240*/  BAR.SYNC.DEFER_BLOCKING 0x0 ;  /* 0x0000000000007b1d */ /* 0x000fec0000010000 */
[----:B------:R-:W-:Y:S05]  /*0250*/  @!P0 BRA `(.L_x_52) ;  /* 0x0000000800208947 */ /* 0x000fea0003800000 */
[----:B------:R-:W1:Y:S01]  /*0260*/  LDC.64 R2, c[0x3][RZ] ;  /* 0x00c00000ff027b82 */ /* 0x000e620000000a00 */
[----:B------:R-:W-:Y:S01]  /*0270*/  UMOV UR4, 0x18 ;  /* 0x0000001800047882 */ /* 0x000fe20000000000 */
[----:B0-----:R-:W-:Y:S01]  /*0280*/  IADD3 R6, PT, PT, R13, 0x2, RZ ;  /* 0x000000020d067810 */ /* 0x001fe20007ffe0ff */
[----:B------:R-:W-:Y:S01]  /*0290*/  UIMAD UR5, UR5, UR4, 0x30 ;  /* 0x00000030050574a4 */ /* 0x000fe2000f8e0204 */
[----:B------:R-:W-:Y:S02]  /*02a0*/  MOV R5, RZ ;  /* 0x000000ff00057202 */ /* 0x000fe40000000f00 */
[----:B------:R-:W-:Y:S01]  /*02b0*/  MOV R4, R9 ;  /* 0x0000000900047202 */ /* 0x000fe20000000f00 */
[----:B------:R-:W-:Y:S01]  /*02c0*/  UMOV UR4, URZ ;  /* 0x000000ff00047c82 */ /* 0x000fe20008000000 */
[----:B-1----:R-:W0:Y:S01]  /*02d0*/  F2F.F64.F32 R20, R3 ;  /* 0x0000000300147310 */ /* 0x002e220000201800 */
[C---:B------:R-:W-:Y:S01]  /*02e0*/  FMUL R8, R2.reuse, R2 ;  /* 0x0000000202087220 */ /* 0x040fe20000400000 */
[----:B------:R-:W-:Y:S01]  /*02f0*/  FMUL R7, R2, 4 ;  /* 0x4080000002077820 */ /* 0x000fe20000400000 */
[----:B0-----:R-:W-:-:S11]  /*0300*/  DMUL R20, R20, 0.5 ;  /* 0x3fe0000014147828 */ /* 0x001fd60000000000 */
.L_x_65:
[----:B------:R-:W-:Y:S01]  /*0310*/  ISETP.GT.U32.AND P1, PT, R12, 0x1, PT ;  /* 0x000000010c00780c */ /* 0x000fe20003f24070 */
[----:B------:R-:W-:Y:S01]  /*0320*/  UIADD3 UR4, UPT, UPT, UR4, 0x2, URZ ;  /* 0x0000000204047890 */ /* 0x000fe2000fffe0ff */
[----:B------:R-:W-:Y:S01]  /*0330*/  IADD3 R5, PT, PT, R5, 0x1, RZ ;  /* 0x0000000105057810 */ /* 0x000fe20007ffe0ff */
[----:B------:R-:W-:Y:S03]  /*0340*/  BSSY.RECONVERGENT B2, `(.L_x_53) ;  /* 0x0000074000027945 */ /* 0x000fe60003800200 */
[----:B0-----:R-:W-:-:S04]  /*0350*/  LOP3.LUT R0, R5, 0x1, RZ, 0xc0, !PT ;  /* 0x0000000105007812 */ /* 0x001fc800078ec0ff */
[----:B------:R-:W-:-:S03]  /*0360*/  ISETP.NE.U32.AND P0, PT, R0, 0x1, PT ;  /* 0x000000010000780c */ /* 0x000fc60003f05070 */
[----:B------:R-:W0:Y:S01]  /*0370*/  @!P1 LDS.64 R14, [R4+UR5] ;  /* 0x00000005040e9984 */ /* 0x000e220008000a00 */
[----:B------:R-:W-:Y:S02]  /*0380*/  SEL R0, R6, RZ, !P0 ;  /* 0x000000ff06007207 */ /* 0x000fe40004000000 */
[----:B-1----:R-:W-:Y:S02]  /*0390*/  @!P1 LEA R16, R13, R4, 0x4 ;  /* 0x000000040d109211 */ /* 0x002fe400078e20ff */
[C---:B------:R-:W-:Y:S01]  /*03a0*/  LEA R2, R0.reuse, R9, 0x3 ;  /* 0x0000000900027211 */ /* 0x040fe200078e18ff */
[----:B------:R-:W-:Y:S01]  /*03b0*/  @!P1 IMAD R0, R0, 0x8, R4 ;  /* 0x0000000800009824 */ /* 0x000fe200078e0204 */
[----:B------:R-:W-:-:S03]  /*03c0*/  ISETP.GE.U32.AND P0, PT, R12, UR4, PT ;  /* 0x000000040c007c0c */ /* 0x000fc6000bf06070 */
[----:B0-----:R-:W-:Y:S04]  /*03d0*/  @!P1 STS.64 [R2], R14 ;  /* 0x0000000e02009388 */ /* 0x001fe80000000a00 */
[----:B------:R-:W0:Y:S04]  /*03e0*/  @!P1 LDS.64 R16, [R16+0x30] ;  /* 0x0000300010109984 */ /* 0x000e280000000a00 */
[----:B0-----:R0:W-:Y:S02]  /*03f0*/  @!P1 STS.64 [R0+0x20], R16 ;  /* 0x0000201000009388 */ /* 0x0011e40000000a00 */
[----:B------:R-:W-:Y:S05]  /*0400*/  @P0 BRA `(.L_x_54) ;  /* 0x00000004009c0947 */ /* 0x000fea0003800000 */
[----:B------:R-:W-:Y:S01]  /*0410*/  LOP3.LUT R3, R5, 0x1, RZ, 0xc, !PT ;  /* 0x0000000105037812 */ /* 0x000fe200078e0cff */
[----:B------:R-:W1:Y:S01]  /*0420*/  MUFU.RCP R15, R8 ;  /* 0x00000008000f7308 */ /* 0x000e620000001000 */
[----:B------:R-:W-:Y:S03]  /*0430*/  BSSY.RECONVERGENT B3, `(.L_x_55) ;  /* 0x0000014000037945 */ /* 0x000fe60003800200 */
[----:B0-----:R-:W-:-:S05]  /*0440*/  IMAD R0, R6, R3, RZ ;  /* 0x0000000306007224 */ /* 0x001fca00078e02ff */
[----:B------:R-:W-:-:S05]  /*0450*/  LEA R0, R0, R9, 0x3 ;  /* 0x0000000900007211 */ /* 0x000fca00078e18ff */
[----:B------:R-:W0:Y:S01]  /*0460*/  LDS R28, [R0+0x8] ;  /* 0x00000800001c7984 */ /* 0x000e220000000800 */
[----:B-1----:R-:W-:-:S03]  /*0470*/  FFMA R22, -R8, R15, 1 ;  /* 0x3f80000008167423 */ /* 0x002fc6000000010f */
[----:B------:R-:W-:Y:S01]  /*0480*/  LDS.64 R18, [R0] ;  /* 0x0000000000127984 */ /* 0x000fe20000000a00 */
[----:B------:R-:W-:-:S03]  /*0490*/  FFMA R22, R15, R22, R15 ;  /* 0x000000160f167223 */ /* 0x000fc6000000000f */
[----:B------:R-:W1:Y:S01]  /*04a0*/  LDS.64 R16, [R0+0x10] ;  /* 0x0000100000107984 */ /* 0x000e620000000a00 */
[----:B0-----:R-:W-:Y:S01]  /*04b0*/  FADD R14, R28, R28 ;  /* 0x0000001c1c0e7221 */ /* 0x001fe20000000000 */
        /* <DEDUP_REMOVED lines=9> */
[----:B------:R-:W-:Y:S05]  /*0550*/  CALL.REL.NOINC `($__internal_1_$__cuda_sm3x_div_rn_noftz_f32_slowpath) ;  /* 0x0000000c00207944 */ /* 0x000fea0003c00000 */
[----:B------:R-:W-:-:S07]  /*0560*/  MOV R29, R0 ;  /* 0x00000000001d7202 */ /* 0x000fce0000000f00 */
.L_x_56:
[----:B------:R-:W-:Y:S05]  /*0570*/  BSYNC.RECONVERGENT B3 ;  /* 0x0000000000037941 */ /* 0x000fea0003800200 */
.L_x_55:
        /* <DEDUP_REMOVED lines=13> */
[----:B------:R-:W-:Y:S05]  /*0650*/  CALL.REL.NOINC `($__internal_1_$__cuda_sm3x_div_rn_noftz_f32_slowpath) ;  /* 0x0000000800e07944 */ /* 0x000fea0003c00000 */
[----:B------:R-:W-:-:S07]  /*0660*/  MOV R23, R0 ;  /* 0x0000000000177202 */ /* 0x000fce0000000f00 */
.L_x_58:
[----:B------:R-:W-:Y:S05]  /*0670*/  BSYNC.RECONVERGENT B3 ;  /* 0x0000000000037941 */ /* 0x000fea0003800200 */
.L_x_57:
        /* <DEDUP_REMOVED lines=15> */
[----:B------:R-:W-:Y:S01]  /*0770*/  MOV R3, R29 ;  /* 0x0000001d00037202 */ /* 0x000fe20000000f00 */
[----:B------:R-:W-:Y:S01]  /*0780*/  IMAD.MOV.U32 R0, RZ, RZ, R8 ;  /* 0x000000ffff007224 */ /* 0x000fe200078e0008 */
[----:B------:R-:W-:-:S07]  /*0790*/  MOV R14, 0x7b0 ;  /* 0x000007b0000e7802 */ /* 0x000fce0000000f00 */
[----:B------:R-:W-:Y:S05]  /*07a0*/  CALL.REL.NOINC `($__internal_1_$__cuda_sm3x_div_rn_noftz_f32_slowpath) ;  /* 0x00000008008c7944 */ /* 0x000fea0003c00000 */
.L_x_60:
[----:B------:R-:W-:Y:S05]  /*07b0*/  BSYNC.RECONVERGENT B3 ;  /* 0x0000000000037941 */ /* 0x000fea0003800200 */
.L_x_59:
[----:B------:R-:W-:Y:S01]  /*07c0*/  FADD R0, R0, R23 ;  /* 0x0000001700007221 */ /* 0x000fe20000000000 */
[----:B------:R-:W-:Y:S01]  /*07d0*/  F2F.F64.F32 R28, R28 ;  /* 0x0000001c001c7310 */ /* 0x000fe20000201800 */
[----:B------:R-:W-:Y:S07]  /*07e0*/  BSSY.RECONVERGENT B3, `(.L_x_61) ;  /* 0x0000013000037945 */ /* 0x000fee0003800200 */
[----:B------:R-:W0:Y:S08]  /*07f0*/  F2F.F64.F32 R14, R0 ;  /* 0x00000000000e7310 */ /* 0x000e300000201800 */
[----:B------:R-:W1:Y:S01]  /*0800*/  MUFU.RCP R17, R8 ;  /* 0x0000000800117308 */ /* 0x000e620000001000 */
[----:B0-----:R-:W-:-:S07]  /*0810*/  DFMA R14, -R20, R14, R28 ;  /* 0x0000000e140e722b */ /* 0x001fce000000011c */
        /* <DEDUP_REMOVED lines=13> */
[----:B------:R-:W-:Y:S05]  /*08f0*/  CALL.REL.NOINC `($__internal_1_$__cuda_sm3x_div_rn_noftz_f32_slowpath) ;  /* 0x0000000800387944 */ /* 0x000fea0003c00000 */
[----:B------:R-:W-:-:S07]  /*0900*/  MOV R17, R0 ;  /* 0x0000000000117202 */ /* 0x000fce0000000f00 */
.L_x_62:
[----:B------:R-:W-:Y:S05]  /*0910*/  BSYNC.RECONVERGENT B3 ;  /* 0x0000000000037941 */ /* 0x000fea0003800200 */
.L_x_61:
        /* <DEDUP_REMOVED lines=15> */
[----:B------:R-:W-:Y:S05]  /*0a10*/  CALL.REL.NOINC `($__internal_1_$__cuda_sm3x_div_rn_noftz_f32_slowpath) ;  /* 0x0000000400f07944 */ /* 0x000fea0003c00000 */
.L_x_64:
[----:B------:R-:W-:Y:S05]  /*0a20*/  BSYNC.RECONVERGENT B3 ;  /* 0x0000000000037941 */ /* 0x000fea0003800200 */
.L_x_63:
[----:B------:R-:W-:-:S04]  /*0a30*/  FADD R0, R0, R23 ;  /* 0x0000001700007221 */ /* 0x000fc80000000000 */
[----:B------:R-:W0:Y:S02]  /*0a40*/  F2F.F64.F32 R14, R0 ;  /* 0x00000000000e7310 */ /* 0x000e240000201800 */
[----:B0-----:R-:W-:-:S06]  /*0a50*/  DFMA R14, -R20, R14, R28 ;  /* 0x0000000e140e722b */ /* 0x001fcc000000011c */
[----:B------:R-:W0:Y:S02]  /*0a60*/  F2F.F32.F64 R16, R14 ;  /* 0x0000000e00107310 */ /* 0x000e240000301000 */
[----:B0-----:R1:W-:Y:S03]  /*0a70*/  STS.64 [R2+0x10], R16 ;  /* 0x0000101002007388 */ /* 0x0013e60000000a00 */
.L_x_54:
[----:B------:R-:W-:Y:S05]  /*0a80*/  BSYNC.RECONVERGENT B2 ;  /* 0x0000000000027941 */ /* 0x000fea0003800200 */
.L_x_53:
[----:B------:R-:W-:Y:S01]  /*0a90*/  UIADD3 UR6, UPT, UPT, UR4, 0x2, URZ ;  /* 0x0000000204067890 */ /* 0x000fe2000fffe0ff */
[----:B------:R-:W-:Y:S01]  /*0aa0*/  BAR.SYNC.DEFER_BLOCKING 0x0 ;  /* 0x0000000000007b1d */ /* 0x000fe20000010000 */
[----:B------:R-:W-:-:S04]  /*0ab0*/  IADD3 R4, PT, PT, R4, 0x10, RZ ;  /* 0x0000001004047810 */ /* 0x000fc80007ffe0ff */
[----:B------:R-:W-:-:S13]  /*0ac0*/  ISETP.LE.U32.AND P0, PT, R10, UR6, PT ;  /* 0x000000060a007c0c */ /* 0x000fda000bf03070 */
[----:B------:R-:W-:Y:S05]  /*0ad0*/  @!P0 BRA `(.L_x_65) ;  /* 0xfffffff8000c8947 */ /* 0x000fea000383ffff */
.L_x_52:
[----:B0-----:R-:W-:Y:S01]  /*0ae0*/  IMAD R0, R13, 0x8, R9 ;  /* 0x000000080d007824 */ /* 0x001fe200078e0209 */
[----:B-1----:R-:W0:Y:S01]  /*0af0*/  LDC R2, c[0x3][RZ] ;  /* 0x00c00000ff027b82 */ /* 0x002e220000000800 */
[----:B------:R-:W-:Y:S03]  /*0b00*/  BSSY.RECONVERGENT B2, `(.L_x_66) ;  /* 0x0000014000027945 */ /* 0x000fe60003800200 */
[----:B------:R-:W1:Y:S04]  /*0b10*/  LDS R13, [R0+0x18] ;  /* 0x00001800000d7984 */ /* 0x000e680000000800 */
[----:B------:R-:W-:Y:S04]  /*0b20*/  LDS.64 R6, [R0+0x10] ;  /* 0x0000100000067984 */ /* 0x000fe80000000a00 */
[----:B------:R-:W2:Y:S01]  /*0b30*/  LDS.64 R4, [R0+0x20] ;  /* 0x0000200000047984 */ /* 0x000ea20000000a00 */
[----:B0-----:R-:W-:-:S04]  /*0b40*/  FMUL R2, R2, R2 ;  /* 0x0000000202027220 */ /* 0x001fc80000400000 */
[----:B------:R-:W0:Y:S01]  /*0b50*/  MUFU.RCP R15, R2 ;  /* 0x00000002000f7308 */ /* 0x000e220000001000 */
[----:B-1----:R-:W-:Y:S01]  /*0b60*/  FADD R3, R13, R13 ;  /* 0x0000000d0d037221 */ /* 0x002fe20000000000 */
[----:B0-----:R-:W-:-:S04]  /*0b70*/  FFMA R10, -R2, R15, 1 ;  /* 0x3f800000020a7423 */ /* 0x001fc8000000010f */
[----:B------:R-:W-:Y:S01]  /*0b80*/  FFMA R10, R15, R10, R15 ;  /* 0x0000000a0f0a7223 */ /* 0x000fe2000000000f */
[----:B--2---:R-:W-:-:S04]  /*0b90*/  FADD R12, R6, R4 ;  /* 0x00000004060c7221 */ /* 0x004fc80000000000 */
        /* <DEDUP_REMOVED lines=10> */
.L_x_67:
[----:B------:R-:W-:Y:S05]  /*0c40*/  BSYNC.RECONVERGENT B2 ;  /* 0x0000000000027941 */ /* 0x000fea0003800200 */
.L_x_66:
        /* <DEDUP_REMOVED lines=17> */
.L_x_69:
[----:B------:R-:W-:Y:S05]  /*0d60*/  BSYNC.RECONVERGENT B2 ;  /* 0x0000000000027941 */ /* 0x000fea0003800200 */
.L_x_68:
        /* <DEDUP_REMOVED lines=19> */
.L_x_71:
[----:B------:R-:W-:Y:S05]  /*0ea0*/  BSYNC.RECONVERGENT B2 ;  /* 0x0000000000027941 */ /* 0x000fea0003800200 */
.L_x_70:
        /* <DEDUP_REMOVED lines=9> */
[----:B-1----:R-:W-:-:S04]  /*0f40*/  FFMA R10, -R2, R5, 1 ;  /* 0x3f800000020a7423 */ /* 0x002fc80000000105 */
[----:B------:R-:W-:-:S05]  /*0f50*/  FFMA R5, R5, R10, R5 ;  /* 0x0000000a05057223 */ /* 0x000fca0000000005 */
[----:B------:R-:W0:Y:S02]  /*0f60*/  F2F.F32.F64 R6, R6 ;  /* 0x0000000600067310 */ /* 0x000e240000301000 */
        /* <DEDUP_REMOVED lines=10> */
[----:B------:R-:W-:Y:S05]  /*1010*/  CALL.REL.NOINC `($__internal_1_$__cuda_sm3x_div_rn_noftz_f32_slowpath) ;  /* 0x0000000000707944 */ /* 0x000fea0003c00000 */
[----:B------:R-:W-:-:S07]  /*1020*/  MOV R5, R0 ;  /* 0x0000000000057202 */ /* 0x000fce0000000f00 */
.L_x_73:
[----:B------:R-:W-:Y:S05]  /*1030*/  BSYNC.RECONVERGENT B2 ;  /* 0x0000000000027941 */ /* 0x000fea0003800200 */
.L_x_72:
        /* <DEDUP_REMOVED lines=16> */
.L_x_75:
[----:B------:R-:W-:Y:S05]  /*1140*/  BSYNC.RECONVERGENT B2 ;  /* 0x0000000000027941 */ /* 0x000fea0003800200 */
.L_x_74:
[----:B------:R-:W-:Y:S01]  /*1150*/  FADD R0, R0, R8 ;  /* 0x0000000800007221 */ /* 0x000fe20000000000 */
[----:B------:R-:W0:Y:S03]  /*1160*/  LDC.64 R6, c[0x0][0x380] ;  /* 0x0000e000ff067b82 */ /* 0x000e260000000a00 */
[----:B------:R-:W1:Y:S02]  /*1170*/  F2F.F64.F32 R2, R0 ;  /* 0x0000000000027310 */ /* 0x000e640000201800 */
[----:B-1----:R-:W-:-:S06]  /*1180*/  DFMA R2, -R16, R2, R18 ;  /* 0x000000021002722b */ /* 0x002fcc0000000112 */
[----:B------:R-:W1:Y:S01]  /*1190*/  F2F.F32.F64 R4, R2 ;  /* 0x0000000200047310 */ /* 0x000e620000301000 */
[----:B0-----:R-:W-:Y:S01]  /*11a0*/  IMAD.WIDE R6, R11, 0x8, R6 ;  /* 0x000000080b067825 */ /* 0x001fe200078e0206 */
[----:B-1----:R-:W-:Y:S04]  /*11b0*/  STS.64 [R9], R4 ;  /* 0x0000000409007388 */ /* 0x002fe80000000a00 */
[----:B------:R-:W-:Y:S01]  /*11c0*/  STG.E.64 desc[UR8][R6.64], R4 ;  /* 0x0000000406007986 */ /* 0x000fe2000c101b08 */
[----:B------:R-:W-:Y:S05]  /*11d0*/  EXIT ;  /* 0x000000000000794d */ /* 0x000fea0003800000 */
        .weak           $__internal_1_$__cuda_sm3x_div_rn_noftz_f32_slowpath
        .type           $__internal_1_$__cuda_sm3x_div_rn_noftz_f32_slowpath,@function
        .size           $__internal_1_$__cuda_sm3x_div_rn_noftz_f32_slowpath,(.L_x_117 - $__internal_1_$__cuda_sm3x_div_rn_noftz_f32_slowpath)
$__internal_1_$__cuda_sm3x_div_rn_noftz_f32_slowpath:
        /* <DEDUP_REMOVED lines=9> */
[----:B------:R-:W-:Y:S01]  /*1270*/  @!P0 IMAD.MOV.U32 R15, RZ, RZ, RZ ;  /* 0x000000ffff0f8224 */ /* 0x000fe200078e00ff */
        /* <DEDUP_REMOVED lines=24> */
.L_x_77:
[----:B------:R-:W-:Y:S01]  /*1400*/  LEA R31, R22, 0xc0800000, 0x17 ;  /* 0xc0800000161f7811 */ /* 0x000fe200078eb8ff */
[----:B------:R-:W-:Y:S01]  /*1410*/  BSSY.RECONVERGENT B1, `(.L_x_82) ;  /* 0x0000036000017945 */ /* 0x000fe20003800200 */
[----:B------:R-:W-:Y:S02]  /*1420*/  IADD3 R24, PT, PT, R25, -0x7f, RZ ;  /* 0xffffff8119187810 */ /* 0x000fe40007ffe0ff */
[----:B------:R-:W-:Y:S02]  /*1430*/  IADD3 R26, PT, PT, -R31, R0, RZ ;  /* 0x000000001f1a7210 */ /* 0x000fe40007ffe1ff */
[C---:B------:R-:W-:Y:S01]  /*1440*/  IADD3 R22, PT, PT, R24.reuse, 0x7f, -R22 ;  /* 0x0000007f18167810 */ /* 0x040fe20007ffe816 */
[----:B------:R-:W-:Y:S01]  /*1450*/  IMAD R25, R24, -0x800000, R3 ;  /* 0xff80000018197824 */ /* 0x000fe200078e0203 */
[----:B------:R-:W0:Y:S01]  /*1460*/  MUFU.RCP R31, R26 ;  /* 0x0000001a001f7308 */ /* 0x000e220000001000 */
[----:B------:R-:W-:Y:S01]  /*1470*/  FADD.FTZ R0, -R26, -RZ ;  /* 0x800000ff1a007221 */ /* 0x000fe20000010100 */
[----:B------:R-:W-:-:S03]  /*1480*/  IADD3 R15, PT, PT, R22, R15, RZ ;  /* 0x0000000f160f7210 */ /* 0x000fc60007ffe0ff */
[----:B0-----:R-:W-:-:S04]  /*1490*/  FFMA R24, R31, R0, 1 ;  /* 0x3f8000001f187423 */ /* 0x001fc80000000000 */
[----:B------:R-:W-:-:S04]  /*14a0*/  FFMA R3, R31, R24, R31 ;  /* 0x000000181f037223 */ /* 0x000fc8000000001f */
[----:B------:R-:W-:-:S04]  /*14b0*/  FFMA R24, R25, R3, RZ ;  /* 0x0000000319187223 */ /* 0x000fc800000000ff */
[----:B------:R-:W-:-:S04]  /*14c0*/  FFMA R22, R0, R24, R25 ;  /* 0x0000001800167223 */ /* 0x000fc80000000019 */
[----:B------:R-:W-:-:S04]  /*14d0*/  FFMA R22, R3, R22, R24 ;  /* 0x0000001603167223 */ /* 0x000fc80000000018 */
[----:B------:R-:W-:-:S04]  /*14e0*/  FFMA R25, R0, R22, R25 ;  /* 0x0000001600197223 */ /* 0x000fc80000000019 */
[----:B------:R-:W-:-:S05]  /*14f0*/  FFMA R0, R3, R25, R22 ;  /* 0x0000001903007223 */ /* 0x000fca0000000016 */
[----:B------:R-:W-:-:S04]  /*1500*/  SHF.R.U32.HI R24, RZ, 0x17, R0 ;  /* 0x00000017ff187819 */ /* 0x000fc80000011600 */
[----:B------:R-:W-:-:S05]  /*1510*/  LOP3.LUT R24, R24, 0xff, RZ, 0xc0, !PT ;  /* 0x000000ff18187812 */ /* 0x000fca00078ec0ff */
[----:B------:R-:W-:-:S05]  /*1520*/  IMAD.IADD R24, R24, 0x1, R15 ;  /* 0x0000000118187824 */ /* 0x000fca00078e020f */
        /* <DEDUP_REMOVED lines=10> */
[CCC-:B------:R-:W-:Y:S01]  /*15d0*/  FFMA.RP R15, R3.reuse, R25.reuse, R22.reuse ;  /* 0x00000019030f7223 */ /* 0x1c0fe20000008016 */
[CCC-:B------:R-:W-:Y:S01]  /*15e0*/  FFMA.RM R26, R3.reuse, R25.reuse, R22.reuse ;  /* 0x00000019031a7223 */ /* 0x1c0fe20000004016 */
[----:B------:R-:W-:Y:S01]  /*15f0*/  FFMA.RZ R3, R3, R25, R22 ;  /* 0x0000001903037223 */ /* 0x000fe2000000c016 */
[C---:B------:R-:W-:Y:S02]  /*1600*/  ISETP.NE.AND P2, PT, R24.reuse, RZ, PT ;  /* 0x000000ff1800720c */ /* 0x040fe40003f45270 */
[C---:B------:R-:W-:Y:S02]  /*1610*/  ISETP.NE.AND P1, PT, R24.reuse, RZ, PT ;  /* 0x000000ff1800720c */ /* 0x040fe40003f25270 */
[----:B------:R-:W-:Y:S02]  /*1620*/  LOP3.LUT R3, R3, 0x7fffff, RZ, 0xc0, !PT ;  /* 0x007fffff03037812 */ /* 0x000fe400078ec0ff */
[----:B------:R-:W-:Y:S02]  /*1630*/  FSETP.NEU.FTZ.AND P0, PT, R15, R26, PT ;  /* 0x0000001a0f00720b */ /* 0x000fe40003f1d000 */
[----:B------:R-:W-:-:S02]  /*1640*/  IADD3 R15, PT, PT, R24, 0x20, RZ ;  /* 0x00000020180f7810 */ /* 0x000fc40007ffe0ff */
[----:B------:R-:W-:Y:S02]  /*1650*/  LOP3.LUT R22, R3, 0x800000, RZ, 0xfc, !PT ;  /* 0x0080000003167812 */ /* 0x000fe400078efcff */
[----:B------:R-:W-:Y:S02]  /*1660*/  IADD3 R24, PT, PT, -R24, RZ, RZ ;  /* 0x000000ff18187210 */ /* 0x000fe40007ffe1ff */
[----:B------:R-:W-:Y:S02]  /*1670*/  SHF.L.U32 R15, R22, R15, RZ ;  /* 0x0000000f160f7219 */ /* 0x000fe400000006ff */
        /* <DEDUP_REMOVED lines=11> */
.L_x_84:
[----:B------:R-:W-:-:S04]  /*1730*/  LOP3.LUT R0, R0, 0x80000000, RZ, 0xc0, !PT ;  /* 0x8000000000007812 */ /* 0x000fc800078ec0ff */
[----:B------:R-:W-:Y:S01]  /*1740*/  LOP3.LUT R0, R0, 0x7f800000, RZ, 0xfc, !PT ;  /* 0x7f80000000007812 */ /* 0x000fe200078efcff */
[----:B------:R-:W-:Y:S06]  /*1750*/  BRA `(.L_x_85) ;  /* 0x0000000000047947 */ /* 0x000fec0003800000 */
.L_x_83:
[----:B------:R-:W-:-:S07]  /*1760*/  LEA R0, R15, R0, 0x17 ;  /* 0x000000000f007211 */ /* 0x000fce00078eb8ff */
.L_x_85:
[----:B------:R-:W-:Y:S05]  /*1770*/  BSYNC.RECONVERGENT B1 ;  /* 0x0000000000017941 */ /* 0x000fea0003800200 */
.L_x_82:
[----:B------:R-:W-:Y:S05]  /*1780*/  BRA `(.L_x_86) ;  /* 0x0000000000207947 */ /* 0x000fea0003800000 */
.L_x_81:
[----:B------:R-:W-:-:S04]  /*1790*/  LOP3.LUT R0, R0, 0x80000000, R3, 0x48, !PT ;  /* 0x8000000000007812 */ /* 0x000fc800078e4803 */
[----:B------:R-:W-:Y:S01]  /*17a0*/  LOP3.LUT R0, R0, 0x7f800000, RZ, 0xfc, !PT ;  /* 0x7f80000000007812 */ /* 0x000fe200078efcff */
[----:B------:R-:W-:Y:S06]  /*17b0*/  BRA `(.L_x_86) ;  /* 0x0000000000147947 */ /* 0x000fec0003800000 */
.L_x_80:
[----:B------:R-:W-:Y:S01]  /*17c0*/  LOP3.LUT R0, R0, 0x80000000, R3, 0x48, !PT ;  /* 0x8000000000007812 */ /* 0x000fe200078e4803 */
[----:B------:R-:W-:Y:S06]  /*17d0*/  BRA `(.L_x_86) ;  /* 0x00000000000c7947 */ /* 0x000fec0003800000 */
.L_x_79:
[----:B------:R-:W0:Y:S01]  /*17e0*/  MUFU.RSQ R0, -QNAN ;  /* 0xffc0000000007908 */ /* 0x000e220000001400 */
[----:B------:R-:W-:Y:S05]  /*17f0*/  BRA `(.L_x_86) ;  /* 0x0000000000047947 */ /* 0x000fea0003800000 */
.L_x_78:
[----:B------:R-:W-:-:S07]  /*1800*/  FADD.FTZ R0, R3, R0 ;  /* 0x0000000003007221 */ /* 0x000fce0000010000 */
.L_x_86:
[----:B------:R-:W-:Y:S05]  /*1810*/  BSYNC.RECONVERGENT B0 ;  /* 0x0000000000007941 */ /* 0x000fea0003800200 */
.L_x_76:
[----:B------:R-:W-:-:S04]  /*1820*/  HFMA2 R15, -RZ, RZ, 0, 0 ;  /* 0x00000000ff0f7431 */ /* 0x000fc800000001ff */
[----:B0-----:R-:W-:Y:S05]  /*1830*/  RET.REL.NODEC R14 `(_Z12downTriangleP6float2S0_S0_) ;  /* 0xffffffe40ef07950 */ /* 0x001fea0003c3ffff */
.L_x_87:
        /* <DEDUP_REMOVED lines=12> */
.L_x_117:


//--------------------- .text._Z10upTrianglePK6float2PS_S2_ --------------------------
	.section	.text._Z10upTrianglePK6float2PS_S2_,"ax",@progbits
	.align	128
        .global         _Z10upTrianglePK6float2PS_S2_
        .type           _Z10upTrianglePK6float2PS_S2_,@function
        .size           _Z10upTrianglePK6float2PS_S2_,(.L_x_118 - _Z10upTrianglePK6float2PS_S2_)
        .other          _Z10upTrianglePK6float2PS_S2_,@"STO_CUDA_ENTRY STV_DEFAULT"
_Z10upTrianglePK6float2PS_S2_:
.text._Z10upTrianglePK6float2PS_S2_:
[----:B------:R-:W-:Y:S01]  /*0000*/  LDC R1, c[0x0][0x37c] ;  /* 0x0000df00ff017b82 */ /* 0x000fe20000000800 */
[----:B------:R-:W0:Y:S07]  /*0010*/  S2R R2, SR_TID.X ;  /* 0x0000000000027919 */ /* 0x000e2e0000002100 */
[----:B------:R-:W1:Y:S01]  /*0020*/  LDC.64 R6, c[0x0][0x380] ;  /* 0x0000e000ff067b82 */ /* 0x000e620000000a00 */
[----:B------:R-:W0:Y:S01]  /*0030*/  LDCU UR11, c[0x0][0x360] ;  /* 0x00006c00ff0b77ac */ /* 0x000e220008000800 */
[----:B------:R-:W0:Y:S01]  /*0040*/  S2R R3, SR_CTAID.X ;  /* 0x0000000000037919 */ /* 0x000e220000002500 */
[----:B------:R-:W2:Y:S01]  /*0050*/  LDCU.64 UR12, c[0x0][0x358] ;  /* 0x00006b00ff0c77ac */ /* 0x000ea20008000a00 */
[----:B0-----:R-:W-:-:S04]  /*0060*/  IMAD R3, R3, UR11, R2 ;  /* 0x0000000b03037c24 */ /* 0x001fc8000f8e0202 */
[----:B-1----:R-:W-:-:S06]  /*0070*/  IMAD.WIDE R6, R3, 0x8, R6 ;  /* 0x0000000803067825 */ /* 0x002fcc00078e0206 */
[----:B--2---:R-:W2:Y:S01]  /*0080*/  LDG.E.64.CONSTANT R6, desc[UR12][R6.64] ;  /* 0x0000000c06067981 */ /* 0x004ea2000c1e9b00 */
[----:B------:R-:W0:Y:S01]  /*0090*/  S2UR UR5, SR_CgaCtaId ;  /* 0x00000000000579c3 */ /* 0x000e220000008800 */
[----:B------:R-:W-:Y:S01]  /*00a0*/  UMOV UR4, 0x400 ;  /* 0x0000040000047882 */ /* 0x000fe20000000000 */
[----:B------:R-:W-:Y:S02]  /*00b0*/  UISETP.GE.U32.AND UP0, UPT, UR11, 0x4, UPT ;  /* 0x000000040b00788c */ /* 0x000fe4000bf06070 */
[----:B0-----:R-:W-:-:S06]  /*00c0*/  ULEA UR4, UR5, UR4, 0x18 ;  /* 0x0000000405047291 */ /* 0x001fcc000f8ec0ff */
[----:B------:R-:W-:-:S05]  /*00d0*/  LEA R4, R2, UR4, 0x3 ;  /* 0x0000000402047c11 */ /* 0x000fca000f8e18ff */
[----:B--2---:R0:W-:Y:S01]  /*00e0*/  STS.64 [R4], R6 ;  /* 0x0000000604007388 */ /* 0x0041e20000000a00 */
[----:B------:R-:W-:Y:S06]  /*00f0*/  BAR.SYNC.DEFER_BLOCKING 0x0 ;  /* 0x0000000000007b1d */ /* 0x000fec0000010000 */
[----:B------:R-:W-:Y:S05]  /*0100*/  BRA.U !UP0, `(.L_x_88) ;  /* 0x0000000908907547 */ /* 0x000fea000b800000 */
[----:B0-----:R-:W0:Y:S01]  /*0110*/  LDC.64 R6, c[0x3][RZ] ;  /* 0x00c00000ff067b82 */ /* 0x001e220000000a00 */
[----:B------:R-:W-:Y:S01]  /*0120*/  LOP3.LUT R0, R2, 0x1, RZ, 0xc0, !PT ;  /* 0x0000000102007812 */ /* 0x000fe200078ec0ff */
[----:B------:R-:W-:Y:S01]  /*0130*/  IMAD.U32 R10, RZ, RZ, UR11 ;  /* 0x0000000bff0a7e24 */ /* 0x000fe2000f8e00ff */
[----:B------:R-:W-:Y:S01]  /*0140*/  SHF.R.U32.HI R5, RZ, 0x1, R2 ;  /* 0x00000001ff057819 */ /* 0x000fe20000011602 */
[----:B------:R-:W-:Y:S01]  /*0150*/  USHF.L.U32 UR7, UR11, 0x3, URZ ;  /* 0x000000030b077899 */ /* 0x000fe200080006ff */
[----:B------:R-:W-:Y:S01]  /*0160*/  IMAD.MOV.U32 R9, RZ, RZ, RZ ;  /* 0x000000ffff097224 */ /* 0x000fe200078e00ff */
[----:B------:R-:W-:Y:S02]  /*0170*/  ULEA UR8, UR11, UR4, 0x4 ;  /* 0x000000040b087291 */ /* 0x000fe4000f8e20ff */
[C---:B------:R-:W-:Y:S01]  /*0180*/  IMAD R0, R5.reuse, UR11, R0 ;  /* 0x0000000b05007c24 */ /* 0x040fe2000f8e0200 */
[----:B------:R-:W-:Y:S02]  /*0190*/  UIADD3 UR5, UPT, UPT, UR11, -0x2, URZ ;  /* 0xfffffffe0b057890 */ /* 0x000fe4000fffe0ff */
[----:B------:R-:W-:Y:S01]  /*01a0*/  IMAD R5, R5, R10, UR11 ;  /* 0x0000000b05057e24 */ /* 0x000fe2000f8e020a */
[----:B------:R-:W-:Y:S01]  /*01b0*/  UIADD3 UR10, UPT, UPT, UR7, UR8, URZ ;  /* 0x00000008070a7290 */ /* 0x000fe2000fffe0ff */
[----:B0-----:R0:W1:Y:S01]  /*01c0*/  F2F.F64.F32 R12, R7 ;  /* 0x00000007000c7310 */ /* 0x0010620000201800 */
[C---:B------:R-:W-:Y:S01]  /*01d0*/  FMUL R8, R6.reuse, R6 ;  /* 0x0000000606087220 */ /* 0x040fe20000400000 */
[----:B------:R-:W-:-:S04]  /*01e0*/  FMUL R6, R6, 4 ;  /* 0x4080000006067820 */ /* 0x000fc80000400000 */
[----:B------:R-:W-:Y:S02]  /*01f0*/  R2UR UR9, R8 ;  /* 0x00000000080972ca */ /* 0x000fe400000e0000 */
[----:B0-----:R-:W-:Y:S02]  /*0200*/  SHF.L.U32 R7, R2, 0x2, RZ ;  /* 0x0000000202077819 */ /* 0x001fe400000006ff */
[----:B------:R-:W-:Y:S01]  /*0210*/  LEA R8, R0, UR4, 0x3 ;  /* 0x0000000400087c11 */ /* 0x000fe2000f8e18ff */
[----:B-1----:R-:W-:-:S11]  /*0220*/  DMUL R12, R12, 0.5 ;  /* 0x3fe000000c0c7828 */ /* 0x002fd60000000000 */
.L_x_103:
[----:B------:R-:W-:Y:S01]  /*0230*/  ISETP.GT.AND P0, PT, R2, UR5, PT ;  /* 0x0000000502007c0c */ /* 0x000fe2000bf04270 */
[----:B------:R-:W-:Y:S01]  /*0240*/  USHF.R.U32.HI UR6, URZ, 0x1, UR5 ;  /* 0x00000001ff067899 */ /* 0x000fe20008011605 */
[----:B------:R-:W-:Y:S03]  /*0250*/  BSSY.RECONVERGENT B0, `(.L_x_89) ;  /* 0x000006e000007945 */ /* 0x000fe60003800200 */
[----:B------:R-:W-:-:S04]  /*0260*/  ULOP3.LUT UR4, UR6, 0x1, URZ, 0xc0, !UPT ;  /* 0x0000000106047892 */ /* 0x000fc8000f8ec0ff */
[----:B------:R-:W-:-:S04]  /*0270*/  UISETP.NE.U32.AND UP0, UPT, UR4, 0x1, UPT ;  /* 0x000000010400788c */ /* 0x000fc8000bf05070 */
[----:B01----:R-:W-:Y:S07]  /*0280*/  @P0 BRA `(.L_x_90) ;  /* 0x0000000400a80947 */ /* 0x003fee0003800000 */
[----:B------:R-:W-:Y:S01]  /*0290*/  ULOP3.LUT UR4, UR6, 0x1, URZ, 0xc, !UPT ;  /* 0x0000000106047892 */ /* 0x000fe2000f8e0cff */
[----:B------:R-:W0:Y:S01]  /*02a0*/  MUFU.RCP R10, UR9 ;  /* 0x00000009000a7d08 */ /* 0x000e220008001000 */
[----:B------:R-:W-:Y:S02]  /*02b0*/  BSSY.RECONVERGENT B1, `(.L_x_91) ;  /* 0x0000016000017945 */ /* 0x000fe40003800200 */
[----:B------:R-:W-:-:S06]  /*02c0*/  UIMAD UR4, UR4, UR11, URZ ;  /* 0x0000000b040472a4 */ /* 0x000fcc000f8e02ff */
[----:B------:R-:W-:-:S05]  /*02d0*/  MOV R11, UR4 ;  /* 0x00000004000b7c02 */ /* 0x000fca0008000f00 */
[----:B------:R-:W-:Y:S01]  /*02e0*/  IMAD R0, R11, 0x8, R4 ;  /* 0x000000080b007824 */ /* 0x000fe200078e0204 */
[----:B------:R-:W-:-:S04]  /*02f0*/  MOV R11, UR9 ;  /* 0x00000009000b7c02 */ /* 0x000fc80008000f00 */
[----:B------:R-:W1:Y:S01]  /*0300*/  LDS R28, [R0+0x8] ;  /* 0x00000800001c7984 */ /* 0x000e620000000800 */
[----:B0-----:R-:W-:-:S03]  /*0310*/  FFMA R11, R10, -R11, 1 ;  /* 0x3f8000000a0b7423 */ /* 0x001fc6000000080b */
[----:B------:R-:W-:Y:S01]  /*0320*/  LDS.64 R14, [R0] ;  /* 0x00000000000e7984 */ /* 0x000fe20000000a00 */
[----:B------:R-:W-:-:S03]  /*0330*/  FFMA R10, R10, R11, R10 ;  /* 0x0000000b0a0a7223 */ /* 0x000fc6000000000a */
[----:B------:R-:W0:Y:S01]  /*0340*/  LDS.64 R16, [R0+0x10] ;  /* 0x0000100000107984 */ /* 0x000e220000000a00 */
[----:B-1----:R-:W-:Y:S01]  /*0350*/  FADD R27, R28, R28 ;  /* 0x0000001c1c1b7221 */ /* 0x002fe20000000000 */
[----:B0-----:R-:W-:-:S04]  /*0360*/  FADD R26, R14, R16 ;  /* 0x000000100e1a7221 */ /* 0x001fc80000000000 */
[----:B------:R-:W-:-:S04]  /*0370*/  FADD R27, R26, -R27 ;  /* 0x8000001b1a1b7221 */ /* 0x000fc80000000000 */
[----:B------:R-:W0:Y:S01]  /*0380*/  FCHK P0, R27, UR9 ;  /* 0x000000091b007d02 */ /* 0x000e220008000000 */
[----:B------:R-:W-:-:S04]  /*0390*/  FFMA R25, R27, R10, RZ ;  /* 0x0000000a1b197223 */ /* 0x000fc800000000ff */
[----:B------:R-:W-:-:S04]  /*03a0*/  FFMA R11, R25, -UR9, R27 ;  /* 0x80000009190b7c23 */ /* 0x000fc8000800001b */
[----:B------:R-:W-:Y:S01]  /*03b0*/  FFMA R25, R10, R11, R25 ;  /* 0x0000000b0a197223 */ /* 0x000fe20000000019 */
[----:B0-----:R-:W-:Y:S06]  /*03c0*/  @!P0 BRA `(.L_x_92) ;  /* 0x0000000000108947 */ /* 0x001fec0003800000 */
[----:B------:R-:W-:Y:S01]  /*03d0*/  IMAD.U32 R22, RZ, RZ, UR9 ;  /* 0x00000009ff167e24 */ /* 0x000fe2000f8e00ff */
[----:B------:R-:W-:-:S07]  /*03e0*/  MOV R10, 0x400 ;  /* 0x00000400000a7802 */ /* 0x000fce0000000f00 */
[----:B------:R-:W-:Y:S05]  /*03f0*/  CALL.REL.NOINC `($__internal_2_$__cuda_sm3x_div_rn_noftz_f32_slowpath) ;  /* 0x0000000800087944 */ /* 0x000fea0003c00000 */
[----:B------:R-:W-:-:S07]  /*0400*/  MOV R25, R0 ;  /* 0x0000000000197202 */ /* 0x000fce0000000f00 */
.L_x_92:
[----:B------:R-:W-:Y:S05]  /*0410*/  BSYNC.RECONVERGENT B1 ;  /* 0x0000000000017941 */ /* 0x000fea0003800200 */
.L_x_91:
        /* <DEDUP_REMOVED lines=13> */
[----:B------:R-:W-:Y:S05]  /*04f0*/  CALL.REL.NOINC `($__internal_2_$__cuda_sm3x_div_rn_noftz_f32_slowpath) ;  /* 0x0000000400c87944 */ /* 0x000fea0003c00000 */
[----:B------:R-:W-:-:S07]  /*0500*/  MOV R11, R0 ;  /* 0x00000000000b7202 */ /* 0x000fce0000000f00 */
.L_x_94:
[----:B------:R-:W-:Y:S05]  /*0510*/  BSYNC.RECONVERGENT B1 ;  /* 0x0000000000017941 */ /* 0x000fea0003800200 */
.L_x_93:
[----:B------:R-:W0:Y:S01]  /*0520*/  MUFU.RCP R0, UR9 ;  /* 0x0000000900007d08 */ /* 0x000e220008001000 */
[----:B------:R-:W-:Y:S01]  /*0530*/  FADD R14, R14, R15 ;  /* 0x0000000f0e0e7221 */ /* 0x000fe20000000000 */
[----:B------:R-:W-:Y:S01]  /*0540*/  FADD R17, R16, R17 ;  /* 0x0000001110117221 */ /* 0x000fe20000000000 */
[----:B------:R-:W-:Y:S01]  /*0550*/  FADD R25, R28, R25 ;  /* 0x000000191c197221 */ /* 0x000fe20000000000 */
[----:B------:R-:W-:Y:S01]  /*0560*/  IMAD.U32 R15, RZ, RZ, UR9 ;  /* 0x00000009ff0f7e24 */ /* 0x000fe2000f8e00ff */
[----:B------:R-:W-:Y:S01]  /*0570*/  BSSY.RECONVERGENT B1, `(.L_x_95) ;  /* 0x000000e000017945 */ /* 0x000fe20003800200 */
[----:B------:R-:W-:Y:S01]  /*0580*/  FADD R14, R14, R17 ;  /* 0x000000110e0e7221 */ /* 0x000fe20000000000 */
[----:B------:R-:W-:-:S04]  /*0590*/  FADD R25, R25, R25 ;  /* 0x0000001919197221 */ /* 0x000fc80000000000 */
[----:B------:R-:W-:-:S04]  /*05a0*/  FADD R27, R14, -R25 ;  /* 0x800000190e1b7221 */ /* 0x000fc80000000000 */
[----:B------:R-:W1:Y:S01]  /*05b0*/  FCHK P0, R27, UR9 ;  /* 0x000000091b007d02 */ /* 0x000e620008000000 */
[----:B0-----:R-:W-:-:S04]  /*05c0*/  FFMA R15, R0, -R15, 1 ;  /* 0x3f800000000f7423 */ /* 0x001fc8000000080f */
[----:B------:R-:W-:-:S04]  /*05d0*/  FFMA R0, R0, R15, R0 ;  /* 0x0000000f00007223 */ /* 0x000fc80000000000 */
[----:B------:R-:W-:-:S04]  /*05e0*/  FFMA R15, R0, R27, RZ ;  /* 0x0000001b000f7223 */ /* 0x000fc800000000ff */
[----:B------:R-:W-:-:S04]  /*05f0*/  FFMA R10, R15, -UR9, R27 ;  /* 0x800000090f0a7c23 */ /* 0x000fc8000800001b */
[----:B------:R-:W-:Y:S01]  /*0600*/  FFMA R0, R0, R10, R15 ;  /* 0x0000000a00007223 */ /* 0x000fe2000000000f */
[----:B-1----:R-:W-:Y:S06]  /*0610*/  @!P0 BRA `(.L_x_96) ;  /* 0x00000000000c8947 */ /* 0x002fec0003800000 */
[----:B------:R-:W-:Y:S02]  /*0620*/  MOV R22, UR9 ;  /* 0x0000000900167c02 */ /* 0x000fe40008000f00 */
[----:B------:R-:W-:-:S07]  /*0630*/  MOV R10, 0x650 ;  /* 0x00000650000a7802 */ /* 0x000fce0000000f00 */
[----:B------:R-:W-:Y:S05]  /*0640*/  CALL.REL.NOINC `($__internal_2_$__cuda_sm3x_div_rn_noftz_f32_slowpath) ;  /* 0x0000000400747944 */ /* 0x000fea0003c00000 */
.L_x_96:
[----:B------:R-:W-:Y:S05]  /*0650*/  BSYNC.RECONVERGENT B1 ;  /* 0x0000000000017941 */ /* 0x000fea0003800200 */
.L_x_95:
[----:B------:R-:W-:Y:S01]  /*0660*/  FADD R0, R0, R11 ;  /* 0x0000000b00007221 */ /* 0x000fe20000000000 */
[----:B------:R-:W-:Y:S01]  /*0670*/  F2F.F64.F32 R28, R28 ;  /* 0x0000001c001c7310 */ /* 0x000fe20000201800 */
[----:B------:R-:W-:Y:S01]  /*0680*/  IMAD.U32 R19, RZ, RZ, UR9 ;  /* 0x00000009ff137e24 */ /* 0x000fe2000f8e00ff */
[----:B------:R-:W-:Y:S06]  /*0690*/  BSSY.RECONVERGENT B1, `(.L_x_97) ;  /* 0x0000012000017945 */ /* 0x000fec0003800200 */
[----:B------:R-:W0:Y:S08]  /*06a0*/  F2F.F64.F32 R16, R0 ;  /* 0x0000000000107310 */ /* 0x000e300000201800 */
[----:B------:R-:W1:Y:S01]  /*06b0*/  MUFU.RCP R10, UR9 ;  /* 0x00000009000a7d08 */ /* 0x000e620008001000 */
[----:B0-----:R-:W-:-:S10]  /*06c0*/  DFMA R16, -R12, R16, R28 ;  /* 0x000000100c10722b */ /* 0x001fd4000000011c */
[----:B------:R-:W0:Y:S01]  /*06d0*/  F2F.F32.F64 R16, R16 ;  /* 0x0000001000107310 */ /* 0x000e220000301000 */
[----:B-1----:R-:W-:Y:S01]  /*06e0*/  FFMA R19, R10, -R19, 1 ;  /* 0x3f8000000a137423 */ /* 0x002fe20000000813 */
[----:B0-----:R-:W-:-:S04]  /*06f0*/  FADD R15, R16, R16 ;  /* 0x00000010100f7221 */ /* 0x001fc80000000000 */
[----:B------:R-:W-:Y:S01]  /*0700*/  FADD R27, R26, -R15 ;  /* 0x8000000f1a1b7221 */ /* 0x000fe20000000000 */
[----:B------:R-:W-:-:S03]  /*0710*/  FFMA R15, R10, R19, R10 ;  /* 0x000000130a0f7223 */ /* 0x000fc6000000000a */
[----:B------:R-:W0:Y:S01]  /*0720*/  FCHK P0, R27, UR9 ;  /* 0x000000091b007d02 */ /* 0x000e220008000000 */
[----:B------:R-:W-:-:S04]  /*0730*/  FFMA R10, R15, R27, RZ ;  /* 0x0000001b0f0a7223 */ /* 0x000fc800000000ff */
[----:B------:R-:W-:-:S04]  /*0740*/  FFMA R19, R10, -UR9, R27 ;  /* 0x800000090a137c23 */ /* 0x000fc8000800001b */
[----:B------:R-:W-:Y:S01]  /*0750*/  FFMA R15, R15, R19, R10 ;  /* 0x000000130f0f7223 */ /* 0x000fe2000000000a */
[----:B0-----:R-:W-:Y:S06]  /*0760*/  @!P0 BRA `(.L_x_98) ;  /* 0x0000000000108947 */ /* 0x001fec0003800000 */
[----:B------:R-:W-:Y:S02]  /*0770*/  MOV R22, UR9 ;  /* 0x0000000900167c02 */ /* 0x000fe40008000f00 */
[----:B------:R-:W-:-:S07]  /*0780*/  MOV R10, 0x7a0 ;  /* 0x000007a0000a7802 */ /* 0x000fce0000000f00 */
[----:B------:R-:W-:Y:S05]  /*0790*/  CALL.REL.NOINC `($__internal_2_$__cuda_sm3x_div_rn_noftz_f32_slowpath) ;  /* 0x0000000400207944 */ /* 0x000fea0003c00000 */
[----:B------:R-:W-:-:S07]  /*07a0*/  IMAD.MOV.U32 R15, RZ, RZ, R0 ;  /* 0x000000ffff0f7224 */ /* 0x000fce00078e0000 */
.L_x_98:
[----:B------:R-:W-:Y:S05]  /*07b0*/  BSYNC.RECONVERGENT B1 ;  /* 0x0000000000017941 */ /* 0x000fea0003800200 */
.L_x_97:
[----:B------:R-:W0:Y:S01]  /*07c0*/  MUFU.RCP R0, UR9 ;  /* 0x0000000900007d08 */ /* 0x000e220008001000 */
[----:B------:R-:W-:Y:S01]  /*07d0*/  FADD R16, R16, R15 ;  /* 0x0000000f10107221 */ /* 0x000fe20000000000 */
[----:B------:R-:W-:Y:S01]  /*07e0*/  MOV R19, UR9 ;  /* 0x0000000900137c02 */ /* 0x000fe20008000f00 */
[----:B------:R-:W-:Y:S02]  /*07f0*/  BSSY.RECONVERGENT B1, `(.L_x_99) ;  /* 0x000000d000017945 */ /* 0x000fe40003800200 */
        /* <DEDUP_REMOVED lines=9> */
[----:B------:R-:W-:Y:S01]  /*0890*/  IMAD.U32 R22, RZ, RZ, UR9 ;  /* 0x00000009ff167e24 */ /* 0x000fe2000f8e00ff */
[----:B------:R-:W-:-:S07]  /*08a0*/  MOV R10, 0x8c0 ;  /* 0x000008c0000a7802 */ /* 0x000fce0000000f00 */
[----:B------:R-:W-:Y:S05]  /*08b0*/  CALL.REL.NOINC `($__internal_2_$__cuda_sm3x_div_rn_noftz_f32_slowpath) ;  /* 0x0000000000d87944 */ /* 0x000fea0003c00000 */
.L_x_100:
[----:B------:R-:W-:Y:S05]  /*08c0*/  BSYNC.RECONVERGENT B1 ;  /* 0x0000000000017941 */ /* 0x000fea0003800200 */
.L_x_99:
[----:B------:R-:W-:Y:S01]  /*08d0*/  FADD R0, R0, R11 ;  /* 0x0000000b00007221 */ /* 0x000fe20000000000 */
[----:B------:R-:W-:-:S03]  /*08e0*/  USEL UR4, UR7, URZ, !UP0 ;  /* 0x000000ff07047287 */ /* 0x000fc6000c000000 */
[----:B------:R-:W0:Y:S02]  /*08f0*/  F2F.F64.F32 R10, R0 ;  /* 0x00000000000a7310 */ /* 0x000e240000201800 */
[----:B0-----:R-:W-:-:S06]  /*0900*/  DFMA R10, -R12, R10, R28 ;  /* 0x0000000a0c0a722b */ /* 0x001fcc000000011c */
[----:B------:R-:W0:Y:S02]  /*0910*/  F2F.F32.F64 R14, R10 ;  /* 0x0000000a000e7310 */ /* 0x000e240000301000 */
[----:B0-----:R0:W-:Y:S03]  /*0920*/  STS.64 [R4+UR4], R14 ;  /* 0x0000000e04007988 */ /* 0x0011e60008000a04 */
.L_x_90:
[----:B------:R-:W-:Y:S05]  /*0930*/  BSYNC.RECONVERGENT B0 ;  /* 0x0000000000007941 */ /* 0x000fea0003800200 */
.L_x_89:
[----:B------:R-:W-:Y:S01]  /*0940*/  BAR.SYNC.DEFER_BLOCKING 0x0 ;  /* 0x0000000000007b1d */ /* 0x000fe20000010000 */
[----:B------:R-:W-:-:S04]  /*0950*/  PLOP3.LUT P0, PT, PT, PT, UP0, 0x80, 0x8 ;  /* 0x000000000008781c */ /* 0x000fc80003f0f008 */
[----:B------:R-:W-:Y:S01]  /*0960*/  ISETP.GT.U32.OR P0, PT, R2, 0x3, P0 ;  /* 0x000000030200780c */ /* 0x000fe20000704470 */
[----:B------:R-:W-:-:S12]  /*0970*/  BSSY.RECONVERGENT B0, `(.L_x_101) ;  /* 0x0000017000007945 */ /* 0x000fd80003800200 */
[----:B------:R-:W-:Y:S05]  /*0980*/  @P0 BRA `(.L_x_102) ;  /* 0x0000000000540947 */ /* 0x000fea0003800000 */
[----:B------:R-:W1:Y:S01]  /*0990*/  LDS.64 R10, [R8] ;  /* 0x00000000080a7984 */ /* 0x000e620000000a00 */
[----:B------:R-:W2:Y:S01]  /*09a0*/  S2UR UR6, SR_CgaCtaId ;  /* 0x00000000000679c3 */ /* 0x000ea20000008800 */
[C---:B------:R-:W-:Y:S01]  /*09b0*/  ISETP.EQ.AND P0, PT, R7.reuse, RZ, PT ;  /* 0x000000ff0700720c */ /* 0x040fe20003f02270 */
[----:B------:R-:W-:Y:S01]  /*09c0*/  UMOV UR4, 0x400 ;  /* 0x0000040000047882 */ /* 0x000fe20000000000 */
[C---:B------:R-:W-:Y:S02]  /*09d0*/  ISETP.EQ.AND P1, PT, R7.reuse, 0x4, PT ;  /* 0x000000040700780c */ /* 0x040fe40003f22270 */
[C---:B------:R-:W-:Y:S02]  /*09e0*/  ISETP.EQ.AND P2, PT, R7.reuse, 0x8, PT ;  /* 0x000000080700780c */ /* 0x040fe40003f42270 */
[----:B------:R-:W-:Y:S02]  /*09f0*/  ISETP.EQ.AND P3, PT, R7, 0xc, PT ;  /* 0x0000000c0700780c */ /* 0x000fe40003f62270 */
[----:B------:R-:W-:-:S02]  /*0a00*/  IADD3 R0, PT, PT, R9, R2, RZ ;  /* 0x0000000209007210 */ /* 0x000fc40007ffe0ff */
[----:B------:R-:W-:-:S03]  /*0a10*/  IADD3 R9, PT, PT, R9, 0x4, RZ ;  /* 0x0000000409097810 */ /* 0x000fc60007ffe0ff */
[----:B0-----:R-:W-:Y:S02]  /*0a20*/  @P0 MOV R14, 0x2 ;  /* 0x00000002000e0802 */ /* 0x001fe40000000f00 */
[----:B------:R-:W-:Y:S02]  /*0a30*/  @P1 IMAD.MOV.U32 R14, RZ, RZ, 0x1 ;  /* 0x00000001ff0e1424 */ /* 0x000fe400078e00ff */
[----:B------:R-:W-:Y:S02]  /*0a40*/  @P2 MOV R14, 0xffffffff ;  /* 0xffffffff000e2802 */ /* 0x000fe40000000f00 */
[----:B------:R-:W-:Y:S01]  /*0a50*/  @P3 IMAD.MOV.U32 R14, RZ, RZ, RZ ;  /* 0x000000ffff0e3224 */ /* 0x000fe200078e00ff */
[----:B--2---:R-:W-:-:S03]  /*0a60*/  ULEA UR4, UR6, UR4, 0x18 ;  /* 0x0000000406047291 */ /* 0x004fc6000f8ec0ff */
[----:B------:R-:W-:Y:S01]  /*0a70*/  IMAD.IADD R15, R5, 0x1, R14 ;  /* 0x00000001050f7824 */ /* 0x000fe200078e020e */
[C---:B------:R-:W-:Y:S02]  /*0a80*/  LEA R14, R0.reuse, UR10, 0x3 ;  /* 0x0000000a000e7c11 */ /* 0x040fe4000f8e18ff */
[----:B------:R-:W-:Y:S02]  /*0a90*/  LEA R0, R0, UR8, 0x3 ;  /* 0x0000000800007c11 */ /* 0x000fe4000f8e18ff */
[----:B------:R-:W-:Y:S01]  /*0aa0*/  LEA R15, R15, UR4, 0x3 ;  /* 0x000000040f0f7c11 */ /* 0x000fe2000f8e18ff */
[----:B-1----:R-:W-:Y:S04]  /*0ab0*/  STS.64 [R14], R10 ;  /* 0x0000000a0e007388 */ /* 0x002fe80000000a00 */
[----:B------:R-:W0:Y:S04]  /*0ac0*/  LDS.64 R16, [R15+-0x10] ;  /* 0xfffff0000f107984 */ /* 0x000e280000000a00 */
[----:B0-----:R1:W-:Y:S02]  /*0ad0*/  STS.64 [R0], R16 ;  /* 0x0000001000007388 */ /* 0x0013e40000000a00 */
.L_x_102:
[----:B------:R-:W-:Y:S05]  /*0ae0*/  BSYNC.RECONVERGENT B0 ;  /* 0x0000000000007941 */ /* 0x000fea0003800200 */
.L_x_101:
[----:B------:R-:W-:Y:S01]  /*0af0*/  BAR.SYNC.DEFER_BLOCKING 0x0 ;  /* 0x0000000000007b1d */ /* 0x000fe20000010000 */
[----:B------:R-:W-:Y:S01]  /*0b00*/  UIADD3 UR4, UPT, UPT, UR5, 0x2, URZ ;  /* 0x0000000205047890 */ /* 0x000fe2000fffe0ff */
[----:B------:R-:W-:Y:S01]  /*0b10*/  VIADD R5, R5, 0xfffffffe ;  /* 0xfffffffe05057836 */ /* 0x000fe20000000000 */
[----:B------:R-:W-:Y:S02]  /*0b20*/  UIADD3 UR5, UPT, UPT, UR5, -0x2, URZ ;  /* 0xfffffffe05057890 */ /* 0x000fe4000fffe0ff */
[----:B------:R-:W-:-:S09]  /*0b30*/  UISETP.GT.U32.AND UP0, UPT, UR4, 0x5, UPT ;  /* 0x000000050400788c */ /* 0x000fd2000bf04070 */
[----:B------:R-:W-:Y:S05]  /*0b40*/  BRA.U UP0, `(.L_x_103) ;  /* 0xfffffff500b87547 */ /* 0x000fea000b83ffff */
.L_x_88:
[----:B------:R-:W-:Y:S01]  /*0b50*/  MOV R5, UR11 ;  /* 0x0000000b00057c02 */ /* 0x000fe20008000f00 */
[----:B0-----:R-:W-:-:S03]  /*0b60*/  IMAD.U32 R7, RZ, RZ, UR11 ;  /* 0x0000000bff077e24 */ /* 0x001fc6000f8e00ff */
[----:B-1----:R-:W-:Y:S01]  /*0b70*/  LEA R0, R5, R4, 0x4 ;  /* 0x0000000405007211 */ /* 0x002fe200078e20ff */
[----:B------:R-:W-:Y:S02]  /*0b80*/  IMAD R10, R7, 0x18, R4 ;  /* 0x00000018070a7824 */ /* 0x000fe400078e0204 */
[----:B------:R-:W0:Y:S02]  /*0b90*/  LDC.64 R4, c[0x0][0x388] ;  /* 0x0000e200ff047b82 */ /* 0x000e240000000a00 */
[----:B------:R-:W1:Y:S04]  /*0ba0*/  LDS.64 R8, [R0] ;  /* 0x0000000000087984 */ /* 0x000e680000000a00 */
[----:B------:R-:W2:Y:S02]  /*0bb0*/  LDS.64 R10, [R10] ;  /* 0x000000000a0a7984 */ /* 0x000ea40000000a00 */
[----:B------:R-:W3:Y:S01]  /*0bc0*/  LDC.64 R6, c[0x0][0x390] ;  /* 0x0000e400ff067b82 */ /* 0x000ee20000000a00 */
[----:B0-----:R-:W-:-:S04]  /*0bd0*/  IMAD.WIDE R4, R3, 0x8, R4 ;  /* 0x0000000803047825 */ /* 0x001fc800078e0204 */
[----:B---3--:R-:W-:Y:S01]  /*0be0*/  IMAD.WIDE R2, R3, 0x8, R6 ;  /* 0x0000000803027825 */ /* 0x008fe200078e0206 */
[----:B-1----:R-:W-:Y:S04]  /*0bf0*/  STG.E.64 desc[UR12][R4.64], R8 ;  /* 0x0000000804007986 */ /* 0x002fe8000c101b0c */
[----:B--2---:R-:W-:Y:S01]  /*0c00*/  STG.E.64 desc[UR12][R2.64], R10 ;  /* 0x0000000a02007986 */ /* 0x004fe2000c101b0c */
[----:B------:R-:W-:Y:S05]  /*0c10*/  EXIT ;  /* 0x000000000000794d */ /* 0x000fea0003800000 */
        .weak           $__internal_2_$__cuda_sm3x_div_rn_noftz_f32_slowpath
        .type           $__internal_2_$__cuda_sm3x_div_rn_noftz_f32_slowpath,@function
        .size           $__internal_2_$__cuda_sm3x_div_rn_noftz_f32_slowpath,(.L_x_118 - $__internal_2_$__cuda_sm3x_div_rn_noftz_f32_slowpath)
$__internal_2_$__cuda_sm3x_div_rn_noftz_f32_slowpath:
[----:B------:R-:W-:Y:S01]  /*0c20*/  SHF.R.U32.HI R21, RZ, 0x17, R22 ;  /* 0x00000017ff157819 */ /* 0x000fe20000011616 */
[----:B------:R-:W-:Y:S01]  /*0c30*/  BSSY.RECONVERGENT B2, `(.L_x_104) ;  /* 0x0000062000027945 */ /* 0x000fe20003800200 */
[----:B------:R-:W-:Y:S02]  /*0c40*/  SHF.R.U32.HI R18, RZ, 0x17, R27 ;  /* 0x00000017ff127819 */ /* 0x000fe4000001161b */
[----:B------:R-:W-:Y:S02]  /*0c50*/  LOP3.LUT R21, R21, 0xff, RZ, 0xc0, !PT ;  /* 0x000000ff15157812 */ /* 0x000fe400078ec0ff */
[----:B------:R-:W-:-:S03]  /*0c60*/  LOP3.LUT R18, R18, 0xff, RZ, 0xc0, !PT ;  /* 0x000000ff12127812 */ /* 0x000fc600078ec0ff */
[----:B------:R-:W-:Y:S01]  /*0c70*/  VIADD R0, R21, 0xffffffff ;  /* 0xffffffff15007836 */ /* 0x000fe20000000000 */
[----:B------:R-:W-:-:S04]  /*0c80*/  IADD3 R19, PT, PT, R18, -0x1, RZ ;  /* 0xffffffff12137810 */ /* 0x000fc80007ffe0ff */
        /* <DEDUP_REMOVED lines=23> */
[----:B------:R-:W-:Y:S02]  /*0e00*/  @!P0 IMAD.MOV.U32 R20, RZ, RZ, -0x40 ;  /* 0xffffffc0ff148424 */ /* 0x000fe400078e00ff */
[----:B------:R-:W-:Y:S01]  /*0e10*/  @!P0 FFMA R27, R27, 1.84467440737095516160e+19, RZ ;  /* 0x5f8000001b1b8823 */ /* 0x000fe200000000ff */
[----:B------:R-:W-:Y:S02]  /*0e20*/  @!P1 FFMA R22, R22, 1.84467440737095516160e+19, RZ ;  /* 0x5f80000016169823 */ /* 0x000fe400000000ff */
[----:B------:R-:W-:-:S07]  /*0e30*/  @!P1 IADD3 R20, PT, PT, R20, 0x40, RZ ;  /* 0x0000004014149810 */ /* 0x000fce0007ffe0ff */
.L_x_105:
[----:B------:R-:W-:Y:S01]  /*0e40*/  LEA R19, R21, 0xc0800000, 0x17 ;  /* 0xc080000015137811 */ /* 0x000fe200078eb8ff */
[----:B------:R-:W-:Y:S01]  /*0e50*/  BSSY.RECONVERGENT B3, `(.L_x_110) ;  /* 0x0000036000037945 */ /* 0x000fe20003800200 */
[----:B------:R-:W-:-:S03]  /*0e60*/  IADD3 R18, PT, PT, R18, -0x7f, RZ ;  /* 0xffffff8112127810 */ /* 0x000fc60007ffe0ff */
[----:B------:R-:W-:Y:S01]  /*0e70*/  IMAD.IADD R19, R22, 0x1, -R19 ;  /* 0x0000000116137824 */ /* 0x000fe200078e0a13 */
[C---:B------:R-:W-:Y:S01]  /*0e80*/  IADD3 R21, PT, PT, R18.reuse, 0x7f, -R21 ;  /* 0x0000007f12157810 */ /* 0x040fe20007ffe815 */
[----:B------:R-:W-:Y:S02]  /*0e90*/  IMAD R0, R18, -0x800000, R27 ;  /* 0xff80000012007824 */ /* 0x000fe400078e021b */
[----:B------:R0:W1:Y:S02]  /*0ea0*/  MUFU.RCP R22, R19 ;  /* 0x0000001300167308 */ /* 0x0000640000001000 */
[----:B------:R-:W-:Y:S02]  /*0eb0*/  IMAD.IADD R21, R21, 0x1, R20 ;  /* 0x0000000115157824 */ /* 0x000fe400078e0214 */
[----:B0-----:R-:W-:-:S04]  /*0ec0*/  FADD.FTZ R19, -R19, -RZ ;  /* 0x800000ff13137221 */ /* 0x001fc80000010100 */
[----:B-1----:R-:W-:-:S04]  /*0ed0*/  FFMA R23, R22, R19, 1 ;  /* 0x3f80000016177423 */ /* 0x002fc80000000013 */
[----:B------:R-:W-:-:S04]  /*0ee0*/  FFMA R23, R22, R23, R22 ;  /* 0x0000001716177223 */ /* 0x000fc80000000016 */
[----:B------:R-:W-:-:S04]  /*0ef0*/  FFMA R22, R0, R23, RZ ;  /* 0x0000001700167223 */ /* 0x000fc800000000ff */
[----:B------:R-:W-:-:S04]  /*0f00*/  FFMA R24, R19, R22, R0 ;  /* 0x0000001613187223 */ /* 0x000fc80000000000 */
[----:B------:R-:W-:-:S04]  /*0f10*/  FFMA R24, R23, R24, R22 ;  /* 0x0000001817187223 */ /* 0x000fc80000000016 */
[----:B------:R-:W-:-:S04]  /*0f20*/  FFMA R19, R19, R24, R0 ;  /* 0x0000001813137223 */ /* 0x000fc80000000000 */
[----:B------:R-:W-:-:S05]  /*0f30*/  FFMA R0, R23, R19, R24 ;  /* 0x0000001317007223 */ /* 0x000fca0000000018 */
[----:B------:R-:W-:-:S04]  /*0f40*/  SHF.R.U32.HI R18, RZ, 0x17, R0 ;  /* 0x00000017ff127819 */ /* 0x000fc80000011600 */
[----:B------:R-:W-:-:S04]  /*0f50*/  LOP3.LUT R18, R18, 0xff, RZ, 0xc0, !PT ;  /* 0x000000ff12127812 */ /* 0x000fc800078ec0ff */
[----:B------:R-:W-:-:S05]  /*0f60*/  IADD3 R18, PT, PT, R18, R21, RZ ;  /* 0x0000001512127210 */ /* 0x000fca0007ffe0ff */
[----:B------:R-:W-:-:S05]  /*0f70*/  VIADD R20, R18, 0xffffffff ;  /* 0xffffffff12147836 */ /* 0x000fca0000000000 */
        /* <DEDUP_REMOVED lines=16> */
[----:B------:R-:W-:Y:S01]  /*1080*/  ISETP.NE.AND P1, PT, R18, RZ, PT ;  /* 0x000000ff1200720c */ /* 0x000fe20003f25270 */
[----:B------:R-:W-:Y:S01]  /*1090*/  IMAD.MOV R18, RZ, RZ, -R18 ;  /* 0x000000ffff127224 */ /* 0x000fe200078e0a12 */
[----:B------:R-:W-:-:S02]  /*10a0*/  SHF.L.U32 R19, R20, R19, RZ ;  /* 0x0000001314137219 */ /* 0x000fc400000006ff */
[----:B------:R-:W-:Y:S02]  /*10b0*/  FSETP.NEU.FTZ.AND P0, PT, R21, R24, PT ;  /* 0x000000181500720b */ /* 0x000fe40003f1d000 */
[----:B------:R-:W-:Y:S02]  /*10c0*/  SEL R21, R18, RZ, P2 ;  /* 0x000000ff12157207 */ /* 0x000fe40001000000 */
[----:B------:R-:W-:Y:S02]  /*10d0*/  ISETP.NE.AND P1, PT, R19, RZ, P1 ;  /* 0x000000ff1300720c */ /* 0x000fe40000f25270 */
[----:B------:R-:W-:Y:S02]  /*10e0*/  SHF.R.U32.HI R21, RZ, R21, R20 ;  /* 0x00000015ff157219 */ /* 0x000fe40000011614 */
[----:B------:R-:W-:Y:S02]  /*10f0*/  PLOP3.LUT P0, PT, P0, P1, PT, 0xf8, 0x8f ;  /* 0x00000000008f781c */ /* 0x000fe40000703f70 */
[----:B------:R-:W-:-:S02]  /*1100*/  SHF.R.U32.HI R18, RZ, 0x1, R21 ;  /* 0x00000001ff127819 */ /* 0x000fc40000011615 */
[----:B------:R-:W-:-:S04]  /*1110*/  SEL R19, RZ, 0x1, !P0 ;  /* 0x00000001ff137807 */ /* 0x000fc80004000000 */
[----:B------:R-:W-:-:S04]  /*1120*/  LOP3.LUT R20, R19, 0x1, R18, 0xf8, !PT ;  /* 0x0000000113147812 */ /* 0x000fc800078ef812 */
[----:B------:R-:W-:-:S04]  /*1130*/  LOP3.LUT R21, R20, R21, RZ, 0xc0, !PT ;  /* 0x0000001514157212 */ /* 0x000fc800078ec0ff */
[----:B------:R-:W-:-:S04]  /*1140*/  IADD3 R21, PT, PT, R18, R21, RZ ;  /* 0x0000001512157210 */ /* 0x000fc80007ffe0ff */
[----:B------:R-:W-:Y:S01]  /*1150*/  LOP3.LUT R0, R21, R0, RZ, 0xfc, !PT ;  /* 0x0000000015007212 */ /* 0x000fe200078efcff */
[----:B------:R-:W-:Y:S06]  /*1160*/  BRA `(.L_x_113) ;  /* 0x0000000000107947 */ /* 0x000fec0003800000 */
.L_x_112:
[----:B------:R-:W-:-:S04]  /*1170*/  LOP3.LUT R0, R0, 0x80000000, RZ, 0xc0, !PT ;  /* 0x8000000000007812 */ /* 0x000fc800078ec0ff */
[----:B------:R-:W-:Y:S01]  /*1180*/  LOP3.LUT R0, R0, 0x7f800000, RZ, 0xfc, !PT ;  /* 0x7f80000000007812 */ /* 0x000fe200078efcff */
[----:B------:R-:W-:Y:S06]  /*1190*/  BRA `(.L_x_113) ;  /* 0x0000000000047947 */ /* 0x000fec0003800000 */
.L_x_111:
[----:B------:R-:W-:-:S07]  /*11a0*/  IMAD R0, R21, 0x800000, R0 ;  /* 0x0080000015007824 */ /* 0x000fce00078e0200 */
.L_x_113:
[----:B------:R-:W-:Y:S05]  /*11b0*/  BSYNC.RECONVERGENT B3 ;  /* 0x0000000000037941 */ /* 0x000fea0003800200 */
.L_x_110:
[----:B------:R-:W-:Y:S05]  /*11c0*/  BRA `(.L_x_114) ;  /* 0x0000000000207947 */ /* 0x000fea0003800000 */
.L_x_109:
[----:B------:R-:W-:-:S04]  /*11d0*/  LOP3.LUT R0, R22, 0x80000000, R27, 0x48, !PT ;  /* 0x8000000016007812 */ /* 0x000fc800078e481b */
[----:B------:R-:W-:Y:S01]  /*11e0*/  LOP3.LUT R0, R0, 0x7f800000, RZ, 0xfc, !PT ;  /* 0x7f80000000007812 */ /* 0x000fe200078efcff */
[----:B------:R-:W-:Y:S06]  /*11f0*/  BRA `(.L_x_114) ;  /* 0x0000000000147947 */ /* 0x000fec0003800000 */
.L_x_108:
[----:B------:R-:W-:Y:S01]  /*1200*/  LOP3.LUT R0, R22, 0x80000000, R27, 0x48, !PT ;  /* 0x8000000016007812 */ /* 0x000fe200078e481b */
[----:B------:R-:W-:Y:S06]  /*1210*/  BRA `(.L_x_114) ;  /* 0x00000000000c7947 */ /* 0x000fec0003800000 */
.L_x_107:
[----:B------:R-:W0:Y:S01]  /*1220*/  MUFU.RSQ R0, -QNAN ;  /* 0xffc0000000007908 */ /* 0x000e220000001400 */
[----:B------:R-:W-:Y:S05]  /*1230*/  BRA `(.L_x_114) ;  /* 0x0000000000047947 */ /* 0x000fea0003800000 */
.L_x_106:
[----:B------:R-:W-:-:S07]  /*1240*/  FADD.FTZ R0, R27, R22 ;  /* 0x000000161b007221 */ /* 0x000fce0000010000 */
.L_x_114:
[----:B------:R-:W-:Y:S05]  /*1250*/  BSYNC.RECONVERGENT B2 ;  /* 0x0000000000027941 */ /* 0x000fea0003800200 */
.L_x_104:
[----:B------:R-:W-:Y:S01]  /*1260*/  MOV R18, R10 ;  /* 0x0000000a00127202 */ /* 0x000fe20000000f00 */
[----:B------:R-:W-:-:S04]  /*1270*/  IMAD.MOV.U32 R19, RZ, RZ, 0x0 ;  /* 0x00000000ff137424 */ /* 0x000fc800078e00ff */
[----:B0-----:R-:W-:Y:S05]  /*1280*/  RET.REL.NODEC R18 `(_Z10upTrianglePK6float2PS_S2_) ;  /* 0xffffffec125c7950 */ /* 0x001fea0003c3ffff */
.L_x_115:
        /* <DEDUP_REMOVED lines=15> */
.L_x_118:


//--------------------- .nv.shared._Z12wholeDiamondP6float2S0_i --------------------------
	.section	.nv.shared._Z12wholeDiamondP6float2S0_i,"aw",@nobits
	.sectionflags	@""
	.align	16
	.zero		1024


//--------------------- .nv.shared.reserved.0     --------------------------
	.section	.nv.shared.reserved.0,"aw",@nobits
	.weak		__nv_reservedSMEM_offset_0_alias
	.size		__nv_reservedSMEM_offset_0_alias, 0, 64
	.other		__nv_reservedSMEM_offset_0_alias,@"STO_CUDA_RESERVED_SHARED STV_DEFAULT"
__nv_reservedSMEM_offset_0_alias:
	.zero		0
	.zero		64


//--------------------- .nv.shared._Z12downTriangleP6float2S0_S0_ --------------------------
	.section	.nv.shared._Z12downTriangleP6float2S0_S0_,"aw",@nobits
	.sectionflags	@""
	.align	16
	.zero		1024


//--------------------- .nv.shared._Z10upTrianglePK6float2PS_S2_ --------------------------
	.section	.nv.shared._Z10upTrianglePK6float2PS_S2_,"aw",@nobits
	.sectionflags	@""
	.align	16
	.zero		1024


//--------------------- .nv.constant0._Z12wholeDiamondP6float2S0_i --------------------------
	.section	.nv.constant0._Z12wholeDiamondP6float2S0_i,"a",@progbits
	.sectionflags	@""
	.align	4
.nv.constant0._Z12wholeDiamondP6float2S0_i:
	.zero		916


//--------------------- .nv.constant0._Z12downTriangleP6float2S0_S0_ --------------------------
	.section	.nv.constant0._Z12downTriangleP6float2S0_S0_,"a",@progbits
	.sectionflags	@""
	.align	4
.nv.constant0._Z12downTriangleP6float2S0_S0_:
	.zero		920


//--------------------- .nv.constant0._Z10upTrianglePK6float2PS_S2_ --------------------------
	.section	.nv.constant0._Z10upTrianglePK6float2PS_S2_,"a",@progbits
	.sectionflags	@""
	.align	4
.nv.constant0._Z10upTrianglePK6float2PS_S2_:
	.zero		920


//--------------------- SYMBOLS --------------------------

	.type		.nv.reservedSmem.offset0,@object
	.size		.nv.reservedSmem.offset0,0x4
	.type		.nv.reservedSmem.cap,@object
	.size		.nv.reservedSmem.cap,0x4
